	.target	sm_90a

	.elftype	@"ET_EXEC"


//--------------------- .note.nv.tkinfo           --------------------------
	.section	.note.nv.tkinfo,"",@"SHT_NOTE"
	.sectionflags	@"SHF_NOTE_NV_TKINFO"
	.tkinfo
        /*0018*/ 	.word	0x00000002
        /*0030*/ 	.string	""
        /*0030*/ 	.string	"ptxas"
        /*0030*/ 	.string	"Cuda compilation tools, release 13.0, V13.0.88"
        /*0030*/ 	.string	"Build cuda_13.0.r13.0/compiler.36424714_0"
        /*0030*/ 	.string	"-arch sm_90a -m 64 "



//--------------------- .note.nv.cuinfo           --------------------------
	.section	.note.nv.cuinfo,"",@"SHT_NOTE"
	.sectionflags	@"SHF_NOTE_NV_CUINFO"
        /*0018*/ 	.short	0x0002
        /*001a*/ 	.short	0x005a
        /*001c*/ 	.short	0x0082
	.zero		2


//--------------------- .nv.info                  --------------------------
	.section	.nv.info,"",@"SHT_CUDA_INFO"
	.align	4


	//----- nvinfo : EIATTR_REGCOUNT
	.align		4
        /*0000*/ 	.byte	0x04, 0x2f
        /*0002*/ 	.short	(.L_16 - .L_15)
	.align		4
.L_15:
        /*0004*/ 	.word	index@(_ZN7cutlass13device_kernelINS_4gemm6kernel13GemmUniversalIN4cute5tupleIJiiiiEEENS1_10collective13CollectiveMmaINS1_39MainloopSm90TmaGmmaRmemAWarpSpecializedILi5ENS5_IJNS4_1CILi1EEESB_SB_EEENS1_32KernelTmaWarpSpecializedPingpongEEENS5_IJNSA_ILi64EEENSA_ILi256EEENSA_ILi32EEEEEEfNS5_IJlSB_lEEEfNS5_IJSB_llEEENS4_8TiledMMAINS4_8MMA_AtomIJNS4_4SM904GMMA30MMA_64x256x8_F32TF32TF32_RS_TNILNSO_7ScaleInE1ELSQ_1EEEEEENS4_6LayoutISC_NS5_IJNSA_ILi0EEESU_SU_EEEEENS5_IJNS4_10UnderscoreESX_SX_EEEEENS4_13SM90_TMA_LOADENS4_14ComposedLayoutINS4_7SwizzleILi3ELi4ELi3EEENS4_18smem_ptr_flag_bitsILi32EEENST_INS5_IJNSA_ILi8EEESH_EEENS5_IJSH_SB_EEEEEEEvNS4_8identityES10_NS11_INS12_ILi1ELi4ELi3EEES15_NST_INS5_IJS16_S16_EEENS5_IJSB_S16_EEEEEEENS4_9Copy_AtomIJNS4_39AutoVectorizingCopyWithAssumedAlignmentILi128EEEfEEES1B_EENS_8epilogue10collective6detail29Sm90TmaWarpSpecializedAdapterINS1N_15DefaultEpilogueIfSJ_SJ_NS1M_6thread17LinearCombinationIfLi1EffLNS1R_9ScaleType4KindE0ELNS_15FloatRoundStyleE2EfEENS1_15EpilogueDefaultEEEEEvvEEEEvNT_6ParamsE)
        /*0008*/ 	.word	0x000000a8


	//----- nvinfo : EIATTR_FRAME_SIZE
	.align		4
.L_16:
        /*000c*/ 	.byte	0x04, 0x11
        /*000e*/ 	.short	(.L_18 - .L_17)
	.align		4
.L_17:
        /*0010*/ 	.word	index@(_ZN7cutlass13device_kernelINS_4gemm6kernel13GemmUniversalIN4cute5tupleIJiiiiEEENS1_10collective13CollectiveMmaINS1_39MainloopSm90TmaGmmaRmemAWarpSpecializedILi5ENS5_IJNS4_1CILi1EEESB_SB_EEENS1_32KernelTmaWarpSpecializedPingpongEEENS5_IJNSA_ILi64EEENSA_ILi256EEENSA_ILi32EEEEEEfNS5_IJlSB_lEEEfNS5_IJSB_llEEENS4_8TiledMMAINS4_8MMA_AtomIJNS4_4SM904GMMA30MMA_64x256x8_F32TF32TF32_RS_TNILNSO_7ScaleInE1ELSQ_1EEEEEENS4_6LayoutISC_NS5_IJNSA_ILi0EEESU_SU_EEEEENS5_IJNS4_10UnderscoreESX_SX_EEEEENS4_13SM90_TMA_LOADENS4_14ComposedLayoutINS4_7SwizzleILi3ELi4ELi3EEENS4_18smem_ptr_flag_bitsILi32EEENST_INS5_IJNSA_ILi8EEESH_EEENS5_IJSH_SB_EEEEEEEvNS4_8identityES10_NS11_INS12_ILi1ELi4ELi3EEES15_NST_INS5_IJS16_S16_EEENS5_IJSB_S16_EEEEEEENS4_9Copy_AtomIJNS4_39AutoVectorizingCopyWithAssumedAlignmentILi128EEEfEEES1B_EENS_8epilogue10collective6detail29Sm90TmaWarpSpecializedAdapterINS1N_15DefaultEpilogueIfSJ_SJ_NS1M_6thread17LinearCombinationIfLi1EffLNS1R_9ScaleType4KindE0ELNS_15FloatRoundStyleE2EfEENS1_15EpilogueDefaultEEEEEvvEEEEvNT_6ParamsE)
        /*0014*/ 	.word	0x00000000


	//----- nvinfo : EIATTR_MIN_STACK_SIZE
	.align		4
.L_18:
        /*0018*/ 	.byte	0x04, 0x12
        /*001a*/ 	.short	(.L_20 - .L_19)
	.align		4
.L_19:
        /*001c*/ 	.word	index@(_ZN7cutlass13device_kernelINS_4gemm6kernel13GemmUniversalIN4cute5tupleIJiiiiEEENS1_10collective13CollectiveMmaINS1_39MainloopSm90TmaGmmaRmemAWarpSpecializedILi5ENS5_IJNS4_1CILi1EEESB_SB_EEENS1_32KernelTmaWarpSpecializedPingpongEEENS5_IJNSA_ILi64EEENSA_ILi256EEENSA_ILi32EEEEEEfNS5_IJlSB_lEEEfNS5_IJSB_llEEENS4_8TiledMMAINS4_8MMA_AtomIJNS4_4SM904GMMA30MMA_64x256x8_F32TF32TF32_RS_TNILNSO_7ScaleInE1ELSQ_1EEEEEENS4_6LayoutISC_NS5_IJNSA_ILi0EEESU_SU_EEEEENS5_IJNS4_10UnderscoreESX_SX_EEEEENS4_13SM90_TMA_LOADENS4_14ComposedLayoutINS4_7SwizzleILi3ELi4ELi3EEENS4_18smem_ptr_flag_bitsILi32EEENST_INS5_IJNSA_ILi8EEESH_EEENS5_IJSH_SB_EEEEEEEvNS4_8identityES10_NS11_INS12_ILi1ELi4ELi3EEES15_NST_INS5_IJS16_S16_EEENS5_IJSB_S16_EEEEEEENS4_9Copy_AtomIJNS4_39AutoVectorizingCopyWithAssumedAlignmentILi128EEEfEEES1B_EENS_8epilogue10collective6detail29Sm90TmaWarpSpecializedAdapterINS1N_15DefaultEpilogueIfSJ_SJ_NS1M_6thread17LinearCombinationIfLi1EffLNS1R_9ScaleType4KindE0ELNS_15FloatRoundStyleE2EfEENS1_15EpilogueDefaultEEEEEvvEEEEvNT_6ParamsE)
        /*0020*/ 	.word	0x00000000
.L_20:


//--------------------- .nv.compat                --------------------------
	.section	.nv.compat,"",@"SHT_CUDA_COMPAT_INFO"
	.align	4
        /*0000*/ 	.byte	0x02, 0x09, 0x01, 0x00, 0x02, 0x02, 0x04, 0x00, 0x02, 0x05, 0x05, 0x00, 0x03, 0x07, 0x01, 0x01
        /*0010*/ 	.byte	0x02, 0x03, 0x01, 0x00, 0x02, 0x06, 0x01, 0x00, 0x04, 0x0b, 0x08, 0x00, 0x00, 0x00, 0x00, 0x00
        /*0020*/ 	.byte	0x00, 0x00, 0x00, 0x00


//--------------------- .nv.info._ZN7cutlass13device_kernelINS_4gemm6kernel13GemmUniversalIN4cute5tupleIJiiiiEEENS1_10collective13CollectiveMmaINS1_39MainloopSm90TmaGmmaRmemAWarpSpecializedILi5ENS5_IJNS4_1CILi1EEESB_SB_EEENS1_32KernelTmaWarpSpecializedPingpongEEENS5_IJNSA_ILi64EEENSA_ILi256EEENSA_ILi32EEEEEEfNS5_IJlSB_lEEEfNS5_IJSB_llEEENS4_8TiledMMAINS4_8MMA_AtomIJNS4_4SM904GMMA30MMA_64x256x8_F32TF32TF32_RS_TNILNSO_7ScaleInE1ELSQ_1EEEEEENS4_6LayoutISC_NS5_IJNSA_ILi0EEESU_SU_EEEEENS5_IJNS4_10UnderscoreESX_SX_EEEEENS4_13SM90_TMA_LOADENS4_14ComposedLayoutINS4_7SwizzleILi3ELi4ELi3EEENS4_18smem_ptr_flag_bitsILi32EEENST_INS5_IJNSA_ILi8EEESH_EEENS5_IJSH_SB_EEEEEEEvNS4_8identityES10_NS11_INS12_ILi1ELi4ELi3EEES15_NST_INS5_IJS16_S16_EEENS5_IJSB_S16_EEEEEEENS4_9Copy_AtomIJNS4_39AutoVectorizingCopyWithAssumedAlignmentILi128EEEfEEES1B_EENS_8epilogue10collective6detail29Sm90TmaWarpSpecializedAdapterINS1N_15DefaultEpilogueIfSJ_SJ_NS1M_6thread17LinearCombinationIfLi1EffLNS1R_9ScaleType4KindE0ELNS_15FloatRoundStyleE2EfEENS1_15EpilogueDefaultEEEEEvvEEEEvNT_6ParamsE --------------------------
	.section	.nv.info._ZN7cutlass13device_kernelINS_4gemm6kernel13GemmUniversalIN4cute5tupleIJiiiiEEENS1_10collective13CollectiveMmaINS1_39MainloopSm90TmaGmmaRmemAWarpSpecializedILi5ENS5_IJNS4_1CILi1EEESB_SB_EEENS1_32KernelTmaWarpSpecializedPingpongEEENS5_IJNSA_ILi64EEENSA_ILi256EEENSA_ILi32EEEEEEfNS5_IJlSB_lEEEfNS5_IJSB_llEEENS4_8TiledMMAINS4_8MMA_AtomIJNS4_4SM904GMMA30MMA_64x256x8_F32TF32TF32_RS_TNILNSO_7ScaleInE1ELSQ_1EEEEEENS4_6LayoutISC_NS5_IJNSA_ILi0EEESU_SU_EEEEENS5_IJNS4_10UnderscoreESX_SX_EEEEENS4_13SM90_TMA_LOADENS4_14ComposedLayoutINS4_7SwizzleILi3ELi4ELi3EEENS4_18smem_ptr_flag_bitsILi32EEENST_INS5_IJNSA_ILi8EEESH_EEENS5_IJSH_SB_EEEEEEEvNS4_8identityES10_NS11_INS12_ILi1ELi4ELi3EEES15_NST_INS5_IJS16_S16_EEENS5_IJSB_S16_EEEEEEENS4_9Copy_AtomIJNS4_39AutoVectorizingCopyWithAssumedAlignmentILi128EEEfEEES1B_EENS_8epilogue10collective6detail29Sm90TmaWarpSpecializedAdapterINS1N_15DefaultEpilogueIfSJ_SJ_NS1M_6thread17LinearCombinationIfLi1EffLNS1R_9ScaleType4KindE0ELNS_15FloatRoundStyleE2EfEENS1_15EpilogueDefaultEEEEEvvEEEEvNT_6ParamsE,"",@"SHT_CUDA_INFO"
	.sectionflags	@""
	.align	4


	//----- nvinfo : EIATTR_CUDA_API_VERSION
	.align		4
        /*0000*/ 	.byte	0x04, 0x37
        /*0002*/ 	.short	(.L_22 - .L_21)
.L_21:
        /*0004*/ 	.word	0x00000082


	//----- nvinfo : EIATTR_KPARAM_INFO
	.align		4
.L_22:
        /*0008*/ 	.byte	0x04, 0x17
        /*000a*/ 	.short	(.L_24 - .L_23)
.L_23:
        /*000c*/ 	.word	0x00000000
        /*0010*/ 	.short	0x0000
        /*0012*/ 	.short	0x0070
        /*0014*/ 	.byte	0x00, 0xf0, 0x01, 0x10


	//----- nvinfo : EIATTR_SPARSE_MMA_MASK
	.align		4
.L_24:
        /*0018*/ 	.byte	0x03, 0x50
        /*001a*/ 	.short	0x0000


	//----- nvinfo : EIATTR_MAXREG_COUNT
	.align		4
        /*001c*/ 	.byte	0x03, 0x1b
        /*001e*/ 	.short	0x00a8


	//----- nvinfo : EIATTR_NUM_BARRIERS
	.align		4
        /*0020*/ 	.byte	0x02, 0x4c
        /*0022*/ 	.byte	0x01
	.zero		1


	//----- nvinfo : EIATTR_EXTERNS
	.align		4
        /*0024*/ 	.byte	0x04, 0x0f
        /*0026*/ 	.short	(.L_26 - .L_25)


	//   ....[0]....
	.align		4
.L_25:
        /*0028*/ 	.word	index@(__assertfail)


	//----- nvinfo : EIATTR_MERCURY_ISA_VERSION
	.align		4
.L_26:
        /*002c*/ 	.byte	0x03, 0x5f
        /*002e*/ 	.short	0x0101


	//----- nvinfo : EIATTR_INT_WARP_WIDE_INSTR_OFFSETS
	.align		4
        /*0030*/ 	.byte	0x04, 0x31
        /*0032*/ 	.short	(.L_28 - .L_27)


	//   ....[0]....
.L_27:
        /*0034*/ 	.word	0x000004b0


	//   ....[1]....
        /*0038*/ 	.word	0x000004c0


	//   ....[2]....
        /*003c*/ 	.word	0x00000530


	//   ....[3]....
        /*0040*/ 	.word	0x00000540


	//   ....[4]....
        /*0044*/ 	.word	0x00000550


	//   ....[5]....
        /*0048*/ 	.word	0x00000570


	//   ....[6]....
        /*004c*/ 	.word	0x000005d0


	//   ....[7]....
        /*0050*/ 	.word	0x000005f0


	//----- nvinfo : EIATTR_COOP_GROUP_MASK_REGIDS
	.align		4
.L_28:
        /*0054*/ 	.byte	0x04, 0x29
        /*0056*/ 	.short	(.L_30 - .L_29)


	//   ....[0]....
.L_29:
        /*0058*/ 	.word	0xffffffff


	//   ....[1]....
        /*005c*/ 	.word	0xffffffff


	//   ....[2]....
        /*0060*/ 	.word	0xffffffff


	//   ....[3]....
        /*0064*/ 	.word	0xffffffff


	//   ....[4]....
        /*0068*/ 	.word	0xffffffff


	//   ....[5]....
        /*006c*/ 	.word	0xffffffff


	//   ....[6]....
        /*0070*/ 	.word	0x0500000f


	//----- nvinfo : EIATTR_COOP_GROUP_INSTR_OFFSETS
	.align		4
.L_30:
        /*0074*/ 	.byte	0x04, 0x28
        /*0076*/ 	.short	(.L_32 - .L_31)


	//   ....[0]....
.L_31:
        /*0078*/ 	.word	0x00000050


	//   ....[1]....
        /*007c*/ 	.word	0x00000080


	//   ....[2]....
        /*0080*/ 	.word	0x00000180


	//   ....[3]....
        /*0084*/ 	.word	0x000003b0


	//   ....[4]....
        /*0088*/ 	.word	0x000003f0


	//   ....[5]....
        /*008c*/ 	.word	0x00000430


	//   ....[6]....
        /*0090*/ 	.word	0x0000abc0


	//----- nvinfo : EIATTR_REG_RECONFIG
	.align		4
.L_32:
        /*0094*/ 	.byte	0x01, 0x54
	.zero		2


	//----- nvinfo : EIATTR_SYSCALL_OFFSETS
	.align		4
        /*0098*/ 	.byte	0x04, 0x46
        /*009a*/ 	.short	(.L_34 - .L_33)


	//   ....[0]....
.L_33:
        /*009c*/ 	.word	0x00001670


	//   ....[1]....
        /*00a0*/ 	.word	0x000017b0


	//   ....[2]....
        /*00a4*/ 	.word	0x000018a0


	//   ....[3]....
        /*00a8*/ 	.word	0x00009920


	//   ....[4]....
        /*00ac*/ 	.word	0x00009a50


	//----- nvinfo : EIATTR_MBARRIER_INSTR_OFFSETS
	.align		4
.L_34:
        /*00b0*/ 	.byte	0x04, 0x39
        /*00b2*/ 	.short	(.L_36 - .L_35)


	//   ....[0]....
.L_35:
        /*00b4*/ 	.word	0x00000300
        /*00b8*/ 	.word	0x000000ff
        /*00bc*/ 	.word	0x00000000
        /*00c0*/ 	.short	0x0100
        /*00c2*/ 	.byte	0x05
	.zero		1


	//   ....[1]....
        /*00c4*/ 	.word	0x00000310
        /*00c8*/ 	.word	0x000000ff
        /*00cc*/ 	.word	0x00000028
        /*00d0*/ 	.short	0x0100
        /*00d2*/ 	.byte	0x05
	.zero		1


	//   ....[2]....
        /*00d4*/ 	.word	0x00000320
        /*00d8*/ 	.word	0x000000ff
        /*00dc*/ 	.word	0x00000008
        /*00e0*/ 	.short	0x0100
        /*00e2*/ 	.byte	0x05
	.zero		1


	//   ....[3]....
        /*00e4*/ 	.word	0x00000330
        /*00e8*/ 	.word	0x000000ff
        /*00ec*/ 	.word	0x00000030
        /*00f0*/ 	.short	0x0100
        /*00f2*/ 	.byte	0x05
	.zero		1


	//   ....[4]....
        /*00f4*/ 	.word	0x00000340
        /*00f8*/ 	.word	0x000000ff
        /*00fc*/ 	.word	0x00000010
        /*0100*/ 	.short	0x0100
        /*0102*/ 	.byte	0x05
	.zero		1


	//   ....[5]....
        /*0104*/ 	.word	0x00000350
        /*0108*/ 	.word	0x000000ff
        /*010c*/ 	.word	0x00000038
        /*0110*/ 	.short	0x0100
        /*0112*/ 	.byte	0x05
	.zero		1


	//   ....[6]....
        /*0114*/ 	.word	0x00000360
        /*0118*/ 	.word	0x000000ff
        /*011c*/ 	.word	0x00000018
        /*0120*/ 	.short	0x0100
        /*0122*/ 	.byte	0x05
	.zero		1


	//   ....[7]....
        /*0124*/ 	.word	0x00000370
        /*0128*/ 	.word	0x000000ff
        /*012c*/ 	.word	0x00000040
        /*0130*/ 	.short	0x0100
        /*0132*/ 	.byte	0x05
	.zero		1


	//   ....[8]....
        /*0134*/ 	.word	0x00000380
        /*0138*/ 	.word	0x000000ff
        /*013c*/ 	.word	0x00000020
        /*0140*/ 	.short	0x0100
        /*0142*/ 	.byte	0x05
	.zero		1


	//   ....[9]....
        /*0144*/ 	.word	0x00000390
        /*0148*/ 	.word	0x000000ff
        /*014c*/ 	.word	0x00000048
        /*0150*/ 	.short	0x0100
        /*0152*/ 	.byte	0x05
	.zero		1


	//   ....[10]....
        /*0154*/ 	.word	0x00000610
        /*0158*/ 	.word	0x000000ff
        /*015c*/ 	.word	0x00000080
        /*0160*/ 	.short	0x0100
        /*0162*/ 	.byte	0x05
	.zero		1


	//   ....[11]....
        /*0164*/ 	.word	0x00000620
        /*0168*/ 	.word	0x000000ff
        /*016c*/ 	.word	0x00000088
        /*0170*/ 	.short	0x0100
        /*0172*/ 	.byte	0x05
	.zero		1


	//   ....[12]....
        /*0174*/ 	.word	0x00000670
        /*0178*/ 	.word	0x000000ff
        /*017c*/ 	.word	0x00000060
        /*0180*/ 	.short	0x0100
        /*0182*/ 	.byte	0x0a
	.zero		1


	//   ....[13]....
        /*0184*/ 	.word	0x00000690
        /*0188*/ 	.word	0x000000ff
        /*018c*/ 	.word	0x00000068
        /*0190*/ 	.short	0x0100
        /*0192*/ 	.byte	0x0a
	.zero		1


	//   ....[14]....
        /*0194*/ 	.word	0x000006a0
        /*0198*/ 	.word	0x000000ff
        /*019c*/ 	.word	0x00000070
        /*01a0*/ 	.short	0x0100
        /*01a2*/ 	.byte	0x0a
	.zero		1


	//   ....[15]....
        /*01a4*/ 	.word	0x000006b0
        /*01a8*/ 	.word	0x000000ff
        /*01ac*/ 	.word	0x00000078
        /*01b0*/ 	.short	0x0100
        /*01b2*/ 	.byte	0x0a
	.zero		1


	//   ....[16]....
        /*01b4*/ 	.word	0x00001520
        /*01b8*/ 	.word	0x000000a7
        /*01bc*/ 	.word	0x00000000
        /*01c0*/ 	.short	0x010a
        /*01c2*/ 	.byte	0x2f
	.zero		1


	//   ....[17]....
        /*01c4*/ 	.word	0x00001950
        /*01c8*/ 	.word	0x00000003
        /*01cc*/ 	.word	0x00000000
        /*01d0*/ 	.short	0x010a
        /*01d2*/ 	.byte	0x3f
	.zero		1


	//   ....[18]....
        /*01d4*/ 	.word	0x00001990
        /*01d8*/ 	.word	0x00000003
        /*01dc*/ 	.word	0x00000000
        /*01e0*/ 	.short	0x010a
        /*01e2*/ 	.byte	0x3f
	.zero		1


	//   ....[19]....
        /*01e4*/ 	.word	0x00001ad0
        /*01e8*/ 	.word	0x00000004
        /*01ec*/ 	.word	0x00000000
        /*01f0*/ 	.short	0x010a
        /*01f2*/ 	.byte	0x3f
	.zero		1


	//   ....[20]....
        /*01f4*/ 	.word	0x00001e50
        /*01f8*/ 	.word	0x00000004
        /*01fc*/ 	.word	0x00000000
        /*0200*/ 	.short	0x010a
        /*0202*/ 	.byte	0x3f
	.zero		1


	//   ....[21]....
        /*0204*/ 	.word	0x00002020
        /*0208*/ 	.word	0x0000000a
        /*020c*/ 	.word	0x00000000
        /*0210*/ 	.short	0x010a
        /*0212*/ 	.byte	0x3f
	.zero		1


	//   ....[22]....
        /*0214*/ 	.word	0x000021e0
        /*0218*/ 	.word	0x000000ff
        /*021c*/ 	.word	0x00000000
        /*0220*/ 	.short	0x0101
        /*0222*/ 	.byte	0x06
	.zero		1


	//   ....[23]....
        /*0224*/ 	.word	0x00002390
        /*0228*/ 	.word	0x0000000a
        /*022c*/ 	.word	0x00000000
        /*0230*/ 	.short	0x010a
        /*0232*/ 	.byte	0x3f
	.zero		1


	//   ....[24]....
        /*0234*/ 	.word	0x00002700
        /*0238*/ 	.word	0x000000ff
        /*023c*/ 	.word	0x00000000
        /*0240*/ 	.short	0x0101
        /*0242*/ 	.byte	0x04
	.zero		1


	//   ....[25]....
        /*0244*/ 	.word	0x00002860
        /*0248*/ 	.word	0x00000000
        /*024c*/ 	.word	0x00000000
        /*0250*/ 	.short	0x0101
        /*0252*/ 	.byte	0x28
	.zero		1


	//   ....[26]....
        /*0254*/ 	.word	0x00002920
        /*0258*/ 	.word	0x000000ff
        /*025c*/ 	.word	0x00000000
        /*0260*/ 	.short	0x0101
        /*0262*/ 	.byte	0x06
	.zero		1


	//   ....[27]....
        /*0264*/ 	.word	0x000029e0
        /*0268*/ 	.word	0x000000a7
        /*026c*/ 	.word	0x00000010
        /*0270*/ 	.short	0x010a
        /*0272*/ 	.byte	0x2f
	.zero		1


	//   ....[28]....
        /*0274*/ 	.word	0x00008f50
        /*0278*/ 	.word	0x00000004
        /*027c*/ 	.word	0x00000000
        /*0280*/ 	.short	0x0101
        /*0282*/ 	.byte	0x28
	.zero		1


	//   ....[29]....
        /*0284*/ 	.word	0x00009b90
        /*0288*/ 	.word	0x00000007
        /*028c*/ 	.word	0x00000028
        /*0290*/ 	.short	0x010a
        /*0292*/ 	.byte	0x3f
	.zero		1


	//   ....[30]....
        /*0294*/ 	.word	0x0000a160
        /*0298*/ 	.word	0x00000000
        /*029c*/ 	.word	0x00000088
        /*02a0*/ 	.short	0x0101
        /*02a2*/ 	.byte	0x3f
	.zero		1


	//   ....[31]....
        /*02a4*/ 	.word	0x0000a890
        /*02a8*/ 	.word	0x00000005
        /*02ac*/ 	.word	0x00000000
        /*02b0*/ 	.short	0x010a
        /*02b2*/ 	.byte	0x3f
	.zero		1


	//   ....[32]....
        /*02b4*/ 	.word	0x0000a910
        /*02b8*/ 	.word	0x00000007
        /*02bc*/ 	.word	0x00000000
        /*02c0*/ 	.short	0x010a
        /*02c2*/ 	.byte	0x3f
	.zero		1


	//   ....[33]....
        /*02c4*/ 	.word	0x0000a9a0
        /*02c8*/ 	.word	0x00000006
        /*02cc*/ 	.word	0x00000000
        /*02d0*/ 	.short	0x010a
        /*02d2*/ 	.byte	0x3f
	.zero		1


	//   ....[34]....
        /*02d4*/ 	.word	0x0000aa30
        /*02d8*/ 	.word	0x00000007
        /*02dc*/ 	.word	0x00000000
        /*02e0*/ 	.short	0x010a
        /*02e2*/ 	.byte	0x3f
	.zero		1


	//   ....[35]....
        /*02e4*/ 	.word	0x0000aac0
        /*02e8*/ 	.word	0x00000003
        /*02ec*/ 	.word	0x00000000
        /*02f0*/ 	.short	0x010a
        /*02f2*/ 	.byte	0x3f
	.zero		1


	//   ....[36]....
        /*02f4*/ 	.word	0x0000ab30
        /*02f8*/ 	.word	0x00000003
        /*02fc*/ 	.word	0x00000000
        /*0300*/ 	.short	0x010a
        /*0302*/ 	.byte	0x3f
	.zero		1


	//   ....[37]....
        /*0304*/ 	.word	0x0000abf0
        /*0308*/ 	.word	0x00000003
        /*030c*/ 	.word	0x00000000
        /*0310*/ 	.short	0x010a
        /*0312*/ 	.byte	0x3f
	.zero		1


	//   ....[38]....
        /*0314*/ 	.word	0x0000ac40
        /*0318*/ 	.word	0x00000004
        /*031c*/ 	.word	0x00000000
        /*0320*/ 	.short	0x010a
        /*0322*/ 	.byte	0x3f
	.zero		1


	//   ....[39]....
        /*0324*/ 	.word	0x0000ac90
        /*0328*/ 	.word	0x0000000a
        /*032c*/ 	.word	0x00000000
        /*0330*/ 	.short	0x010a
        /*0332*/ 	.byte	0x3f
	.zero		1


	//   ....[40]....
        /*0334*/ 	.word	0x0000acf0
        /*0338*/ 	.word	0x00000003
        /*033c*/ 	.word	0x00000010
        /*0340*/ 	.short	0x010a
        /*0342*/ 	.byte	0x3f
	.zero		1


	//   ....[41]....
        /*0344*/ 	.word	0x0000adc0
        /*0348*/ 	.word	0x00000007
        /*034c*/ 	.word	0x00000028
        /*0350*/ 	.short	0x010a
        /*0352*/ 	.byte	0x3f
	.zero		1


	//   ....[42]....
        /*0354*/ 	.word	0x0000ae90
        /*0358*/ 	.word	0x00000005
        /*035c*/ 	.word	0x00000000
        /*0360*/ 	.short	0x010a
        /*0362*/ 	.byte	0x3f
	.zero		1


	//   ....[43]....
        /*0364*/ 	.word	0x0000aee0
        /*0368*/ 	.word	0x00000007
        /*036c*/ 	.word	0x00000000
        /*0370*/ 	.short	0x010a
        /*0372*/ 	.byte	0x3f
	.zero		1


	//   ....[44]....
        /*0374*/ 	.word	0x0000af30
        /*0378*/ 	.word	0x00000006
        /*037c*/ 	.word	0x00000000
        /*0380*/ 	.short	0x010a
        /*0382*/ 	.byte	0x3f
	.zero		1


	//   ....[45]....
        /*0384*/ 	.word	0x0000af80
        /*0388*/ 	.word	0x00000007
        /*038c*/ 	.word	0x00000000
        /*0390*/ 	.short	0x010a
        /*0392*/ 	.byte	0x3f
	.zero		1


	//----- nvinfo : EIATTR_NUM_MBARRIERS
	.align		4
.L_36:
        /*0394*/ 	.byte	0x03, 0x38
        /*0396*/ 	.short	0x0010


	//----- nvinfo : EIATTR_EXIT_INSTR_OFFSETS
	.align		4
        /*0398*/ 	.byte	0x04, 0x1c
        /*039a*/ 	.short	(.L_38 - .L_37)


	//   ....[0]....
.L_37:
        /*039c*/ 	.word	0x000011e0


	//   ....[1]....
        /*03a0*/ 	.word	0x00001240


	//   ....[2]....
        /*03a4*/ 	.word	0x000095a0


	//   ....[3]....
        /*03a8*/ 	.word	0x000095d0


	//   ....[4]....
        /*03ac*/ 	.word	0x0000ab10


	//----- nvinfo : EIATTR_MAX_THREADS
	.align		4
.L_38:
        /*03b0*/ 	.byte	0x04, 0x05
        /*03b2*/ 	.short	(.L_40 - .L_39)
.L_39:
        /*03b4*/ 	.word	0x00000180
        /*03b8*/ 	.word	0x00000001
        /*03bc*/ 	.word	0x00000001


	//----- nvinfo : EIATTR_CRS_STACK_SIZE
	.align		4
.L_40:
        /*03c0*/ 	.byte	0x04, 0x1e
        /*03c2*/ 	.short	(.L_42 - .L_41)
.L_41:
        /*03c4*/ 	.word	0x00000000


	//----- nvinfo : EIATTR_CBANK_PARAM_SIZE
	.align		4
.L_42:
        /*03c8*/ 	.byte	0x03, 0x19
        /*03ca*/ 	.short	0x0470


	//----- nvinfo : EIATTR_PARAM_CBANK
	.align		4
        /*03cc*/ 	.byte	0x04, 0x0a
        /*03ce*/ 	.short	(.L_44 - .L_43)
	.align		4
.L_43:
        /*03d0*/ 	.word	index@(.nv.constant0._ZN7cutlass13device_kernelINS_4gemm6kernel13GemmUniversalIN4cute5tupleIJiiiiEEENS1_10collective13CollectiveMmaINS1_39MainloopSm90TmaGmmaRmemAWarpSpecializedILi5ENS5_IJNS4_1CILi1EEESB_SB_EEENS1_32KernelTmaWarpSpecializedPingpongEEENS5_IJNSA_ILi64EEENSA_ILi256EEENSA_ILi32EEEEEEfNS5_IJlSB_lEEEfNS5_IJSB_llEEENS4_8TiledMMAINS4_8MMA_AtomIJNS4_4SM904GMMA30MMA_64x256x8_F32TF32TF32_RS_TNILNSO_7ScaleInE1ELSQ_1EEEEEENS4_6LayoutISC_NS5_IJNSA_ILi0EEESU_SU_EEEEENS5_IJNS4_10UnderscoreESX_SX_EEEEENS4_13SM90_TMA_LOADENS4_14ComposedLayoutINS4_7SwizzleILi3ELi4ELi3EEENS4_18smem_ptr_flag_bitsILi32EEENST_INS5_IJNSA_ILi8EEESH_EEENS5_IJSH_SB_EEEEEEEvNS4_8identityES10_NS11_INS12_ILi1ELi4ELi3EEES15_NST_INS5_IJS16_S16_EEENS5_IJSB_S16_EEEEEEENS4_9Copy_AtomIJNS4_39AutoVectorizingCopyWithAssumedAlignmentILi128EEEfEEES1B_EENS_8epilogue10collective6detail29Sm90TmaWarpSpecializedAdapterINS1N_15DefaultEpilogueIfSJ_SJ_NS1M_6thread17LinearCombinationIfLi1EffLNS1R_9ScaleType4KindE0ELNS_15FloatRoundStyleE2EfEENS1_15EpilogueDefaultEEEEEvvEEEEvNT_6ParamsE)
        /*03d4*/ 	.short	0x0210
        /*03d6*/ 	.short	0x0470


	//----- nvinfo : EIATTR_SW_WAR
	.align		4
.L_44:
        /*03d8*/ 	.byte	0x04, 0x36
        /*03da*/ 	.short	(.L_46 - .L_45)
.L_45:
        /*03dc*/ 	.word	0x00000008
.L_46:


//--------------------- .nv.callgraph             --------------------------
	.section	.nv.callgraph,"",@"SHT_CUDA_CALLGRAPH"
	.align	4
	.sectionentsize	8
	.align		4
        /*0000*/ 	.word	0x00000000
	.align		4
        /*0004*/ 	.word	0xffffffff
	.align		4
        /*0008*/ 	.word	index@(_ZN7cutlass13device_kernelINS_4gemm6kernel13GemmUniversalIN4cute5tupleIJiiiiEEENS1_10collective13CollectiveMmaINS1_39MainloopSm90TmaGmmaRmemAWarpSpecializedILi5ENS5_IJNS4_1CILi1EEESB_SB_EEENS1_32KernelTmaWarpSpecializedPingpongEEENS5_IJNSA_ILi64EEENSA_ILi256EEENSA_ILi32EEEEEEfNS5_IJlSB_lEEEfNS5_IJSB_llEEENS4_8TiledMMAINS4_8MMA_AtomIJNS4_4SM904GMMA30MMA_64x256x8_F32TF32TF32_RS_TNILNSO_7ScaleInE1ELSQ_1EEEEEENS4_6LayoutISC_NS5_IJNSA_ILi0EEESU_SU_EEEEENS5_IJNS4_10UnderscoreESX_SX_EEEEENS4_13SM90_TMA_LOADENS4_14ComposedLayoutINS4_7SwizzleILi3ELi4ELi3EEENS4_18smem_ptr_flag_bitsILi32EEENST_INS5_IJNSA_ILi8EEESH_EEENS5_IJSH_SB_EEEEEEEvNS4_8identityES10_NS11_INS12_ILi1ELi4ELi3EEES15_NST_INS5_IJS16_S16_EEENS5_IJSB_S16_EEEEEEENS4_9Copy_AtomIJNS4_39AutoVectorizingCopyWithAssumedAlignmentILi128EEEfEEES1B_EENS_8epilogue10collective6detail29Sm90TmaWarpSpecializedAdapterINS1N_15DefaultEpilogueIfSJ_SJ_NS1M_6thread17LinearCombinationIfLi1EffLNS1R_9ScaleType4KindE0ELNS_15FloatRoundStyleE2EfEENS1_15EpilogueDefaultEEEEEvvEEEEvNT_6ParamsE)
	.align		4
        /*000c*/ 	.word	index@(__assertfail)
	.align		4
        /*0010*/ 	.word	0x00000000
	.align		4
        /*0014*/ 	.word	0xfffffffe
	.align		4
        /*0018*/ 	.word	0x00000000
	.align		4
        /*001c*/ 	.word	0xfffffffd
	.align		4
        /*0020*/ 	.word	0x00000000
	.align		4
        /*0024*/ 	.word	0xfffffffc


//--------------------- .nv.constant4             --------------------------
	.section	.nv.constant4,"a",@progbits
	.align	8
	.align		8
.nv.constant4:
        /*0000*/ 	.dword	__assertfail
	.align		8
        /*0008*/ 	.dword	__unnamed_1
	.align		8
        /*0010*/ 	.dword	__unnamed_2
	.align		8
        /*0018*/ 	.dword	_ZN40_INTERNAL_f828cae4_4_k_cu_c3ed6542_340964cuda3std3__45__cpo5beginE
	.align		8
        /*0020*/ 	.dword	_ZN40_INTERNAL_f828cae4_4_k_cu_c3ed6542_340964cuda3std3__45__cpo3endE
	.align		8
        /*0028*/ 	.dword	_ZN40_INTERNAL_f828cae4_4_k_cu_c3ed6542_340964cuda3std3__45__cpo6cbeginE
	.align		8
        /*0030*/ 	.dword	_ZN40_INTERNAL_f828cae4_4_k_cu_c3ed6542_340964cuda3std3__45__cpo4cendE
	.align		8
        /*0038*/ 	.dword	_ZN40_INTERNAL_f828cae4_4_k_cu_c3ed6542_340964cuda3std3__442_GLOBAL__N__f828cae4_4_k_cu_c3ed6542_340966ignoreE
	.align		8
        /*0040*/ 	.dword	_ZN40_INTERNAL_f828cae4_4_k_cu_c3ed6542_340964cuda3std3__419piecewise_constructE
	.align		8
        /*0048*/ 	.dword	_ZN40_INTERNAL_f828cae4_4_k_cu_c3ed6542_340964cuda3std3__48in_placeE
	.align		8
        /*0050*/ 	.dword	_ZN40_INTERNAL_f828cae4_4_k_cu_c3ed6542_340964cuda3std6ranges3__45__cpo4swapE
	.align		8
        /*0058*/ 	.dword	_ZN40_INTERNAL_f828cae4_4_k_cu_c3ed6542_340964cuda3std6ranges3__45__cpo9iter_moveE
	.align		8
        /*0060*/ 	.dword	_ZN40_INTERNAL_f828cae4_4_k_cu_c3ed6542_340964cute7productE
	.align		8
        /*0068*/ 	.dword	_ZN40_INTERNAL_f828cae4_4_k_cu_c3ed6542_340964cute1_E
	.align		8
        /*0070*/ 	.dword	$str$24
	.align		8
        /*0078*/ 	.dword	$str$25


//--------------------- .text._ZN7cutlass13device_kernelINS_4gemm6kernel13GemmUniversalIN4cute5tupleIJiiiiEEENS1_10collective13CollectiveMmaINS1_39MainloopSm90TmaGmmaRmemAWarpSpecializedILi5ENS5_IJNS4_1CILi1EEESB_SB_EEENS1_32KernelTmaWarpSpecializedPingpongEEENS5_IJNSA_ILi64EEENSA_ILi256EEENSA_ILi32EEEEEEfNS5_IJlSB_lEEEfNS5_IJSB_llEEENS4_8TiledMMAINS4_8MMA_AtomIJNS4_4SM904GMMA30MMA_64x256x8_F32TF32TF32_RS_TNILNSO_7ScaleInE1ELSQ_1EEEEEENS4_6LayoutISC_NS5_IJNSA_ILi0EEESU_SU_EEEEENS5_IJNS4_10UnderscoreESX_SX_EEEEENS4_13SM90_TMA_LOADENS4_14ComposedLayoutINS4_7SwizzleILi3ELi4ELi3EEENS4_18smem_ptr_flag_bitsILi32EEENST_INS5_IJNSA_ILi8EEESH_EEENS5_IJSH_SB_EEEEEEEvNS4_8identityES10_NS11_INS12_ILi1ELi4ELi3EEES15_NST_INS5_IJS16_S16_EEENS5_IJSB_S16_EEEEEEENS4_9Copy_AtomIJNS4_39AutoVectorizingCopyWithAssumedAlignmentILi128EEEfEEES1B_EENS_8epilogue10collective6detail29Sm90TmaWarpSpecializedAdapterINS1N_15DefaultEpilogueIfSJ_SJ_NS1M_6thread17LinearCombinationIfLi1EffLNS1R_9ScaleType4KindE0ELNS_15FloatRoundStyleE2EfEENS1_15EpilogueDefaultEEEEEvvEEEEvNT_6ParamsE --------------------------
	.section	.text._ZN7cutlass13device_kernelINS_4gemm6kernel13GemmUniversalIN4cute5tupleIJiiiiEEENS1_10collective13CollectiveMmaINS1_39MainloopSm90TmaGmmaRmemAWarpSpecializedILi5ENS5_IJNS4_1CILi1EEESB_SB_EEENS1_32KernelTmaWarpSpecializedPingpongEEENS5_IJNSA_ILi64EEENSA_ILi256EEENSA_ILi32EEEEEEfNS5_IJlSB_lEEEfNS5_IJSB_llEEENS4_8TiledMMAINS4_8MMA_AtomIJNS4_4SM904GMMA30MMA_64x256x8_F32TF32TF32_RS_TNILNSO_7ScaleInE1ELSQ_1EEEEEENS4_6LayoutISC_NS5_IJNSA_ILi0EEESU_SU_EEEEENS5_IJNS4_10UnderscoreESX_SX_EEEEENS4_13SM90_TMA_LOADENS4_14ComposedLayoutINS4_7SwizzleILi3ELi4ELi3EEENS4_18smem_ptr_flag_bitsILi32EEENST_INS5_IJNSA_ILi8EEESH_EEENS5_IJSH_SB_EEEEEEEvNS4_8identityES10_NS11_INS12_ILi1ELi4ELi3EEES15_NST_INS5_IJS16_S16_EEENS5_IJSB_S16_EEEEEEENS4_9Copy_AtomIJNS4_39AutoVectorizingCopyWithAssumedAlignmentILi128EEEfEEES1B_EENS_8epilogue10collective6detail29Sm90TmaWarpSpecializedAdapterINS1N_15DefaultEpilogueIfSJ_SJ_NS1M_6thread17LinearCombinationIfLi1EffLNS1R_9ScaleType4KindE0ELNS_15FloatRoundStyleE2EfEENS1_15EpilogueDefaultEEEEEvvEEEEvNT_6ParamsE,"ax",@progbits
	.align	128
.text._ZN7cutlass13device_kernelINS_4gemm6kernel13GemmUniversalIN4cute5tupleIJiiiiEEENS1_10collective13CollectiveMmaINS1_39MainloopSm90TmaGmmaRmemAWarpSpecializedILi5ENS5_IJNS4_1CILi1EEESB_SB_EEENS1_32KernelTmaWarpSpecializedPingpongEEENS5_IJNSA_ILi64EEENSA_ILi256EEENSA_ILi32EEEEEEfNS5_IJlSB_lEEEfNS5_IJSB_llEEENS4_8TiledMMAINS4_8MMA_AtomIJNS4_4SM904GMMA30MMA_64x256x8_F32TF32TF32_RS_TNILNSO_7ScaleInE1ELSQ_1EEEEEENS4_6LayoutISC_NS5_IJNSA_ILi0EEESU_SU_EEEEENS5_IJNS4_10UnderscoreESX_SX_EEEEENS4_13SM90_TMA_LOADENS4_14ComposedLayoutINS4_7SwizzleILi3ELi4ELi3EEENS4_18smem_ptr_flag_bitsILi32EEENST_INS5_IJNSA_ILi8EEESH_EEENS5_IJSH_SB_EEEEEEEvNS4_8identityES10_NS11_INS12_ILi1ELi4ELi3EEES15_NST_INS5_IJS16_S16_EEENS5_IJSB_S16_EEEEEEENS4_9Copy_AtomIJNS4_39AutoVectorizingCopyWithAssumedAlignmentILi128EEEfEEES1B_EENS_8epilogue10collective6detail29Sm90TmaWarpSpecializedAdapterINS1N_15DefaultEpilogueIfSJ_SJ_NS1M_6thread17LinearCombinationIfLi1EffLNS1R_9ScaleType4KindE0ELNS_15FloatRoundStyleE2EfEENS1_15EpilogueDefaultEEEEEvvEEEEvNT_6ParamsE:
        .type           _ZN7cutlass13device_kernelINS_4gemm6kernel13GemmUniversalIN4cute5tupleIJiiiiEEENS1_10collective13CollectiveMmaINS1_39MainloopSm90TmaGmmaRmemAWarpSpecializedILi5ENS5_IJNS4_1CILi1EEESB_SB_EEENS1_32KernelTmaWarpSpecializedPingpongEEENS5_IJNSA_ILi64EEENSA_ILi256EEENSA_ILi32EEEEEEfNS5_IJlSB_lEEEfNS5_IJSB_llEEENS4_8TiledMMAINS4_8MMA_AtomIJNS4_4SM904GMMA30MMA_64x256x8_F32TF32TF32_RS_TNILNSO_7ScaleInE1ELSQ_1EEEEEENS4_6LayoutISC_NS5_IJNSA_ILi0EEESU_SU_EEEEENS5_IJNS4_10UnderscoreESX_SX_EEEEENS4_13SM90_TMA_LOADENS4_14ComposedLayoutINS4_7SwizzleILi3ELi4ELi3EEENS4_18smem_ptr_flag_bitsILi32EEENST_INS5_IJNSA_ILi8EEESH_EEENS5_IJSH_SB_EEEEEEEvNS4_8identityES10_NS11_INS12_ILi1ELi4ELi3EEES15_NST_INS5_IJS16_S16_EEENS5_IJSB_S16_EEEEEEENS4_9Copy_AtomIJNS4_39AutoVectorizingCopyWithAssumedAlignmentILi128EEEfEEES1B_EENS_8epilogue10collective6detail29Sm90TmaWarpSpecializedAdapterINS1N_15DefaultEpilogueIfSJ_SJ_NS1M_6thread17LinearCombinationIfLi1EffLNS1R_9ScaleType4KindE0ELNS_15FloatRoundStyleE2EfEENS1_15EpilogueDefaultEEEEEvvEEEEvNT_6ParamsE,@function
        .size           _ZN7cutlass13device_kernelINS_4gemm6kernel13GemmUniversalIN4cute5tupleIJiiiiEEENS1_10collective13CollectiveMmaINS1_39MainloopSm90TmaGmmaRmemAWarpSpecializedILi5ENS5_IJNS4_1CILi1EEESB_SB_EEENS1_32KernelTmaWarpSpecializedPingpongEEENS5_IJNSA_ILi64EEENSA_ILi256EEENSA_ILi32EEEEEEfNS5_IJlSB_lEEEfNS5_IJSB_llEEENS4_8TiledMMAINS4_8MMA_AtomIJNS4_4SM904GMMA30MMA_64x256x8_F32TF32TF32_RS_TNILNSO_7ScaleInE1ELSQ_1EEEEEENS4_6LayoutISC_NS5_IJNSA_ILi0EEESU_SU_EEEEENS5_IJNS4_10UnderscoreESX_SX_EEEEENS4_13SM90_TMA_LOADENS4_14ComposedLayoutINS4_7SwizzleILi3ELi4ELi3EEENS4_18smem_ptr_flag_bitsILi32EEENST_INS5_IJNSA_ILi8EEESH_EEENS5_IJSH_SB_EEEEEEEvNS4_8identityES10_NS11_INS12_ILi1ELi4ELi3EEES15_NST_INS5_IJS16_S16_EEENS5_IJSB_S16_EEEEEEENS4_9Copy_AtomIJNS4_39AutoVectorizingCopyWithAssumedAlignmentILi128EEEfEEES1B_EENS_8epilogue10collective6detail29Sm90TmaWarpSpecializedAdapterINS1N_15DefaultEpilogueIfSJ_SJ_NS1M_6thread17LinearCombinationIfLi1EffLNS1R_9ScaleType4KindE0ELNS_15FloatRoundStyleE2EfEENS1_15EpilogueDefaultEEEEEvvEEEEvNT_6ParamsE,(.L_x_342 - _ZN7cutlass13device_kernelINS_4gemm6kernel13GemmUniversalIN4cute5tupleIJiiiiEEENS1_10collective13CollectiveMmaINS1_39MainloopSm90TmaGmmaRmemAWarpSpecializedILi5ENS5_IJNS4_1CILi1EEESB_SB_EEENS1_32KernelTmaWarpSpecializedPingpongEEENS5_IJNSA_ILi64EEENSA_ILi256EEENSA_ILi32EEEEEEfNS5_IJlSB_lEEEfNS5_IJSB_llEEENS4_8TiledMMAINS4_8MMA_AtomIJNS4_4SM904GMMA30MMA_64x256x8_F32TF32TF32_RS_TNILNSO_7ScaleInE1ELSQ_1EEEEEENS4_6LayoutISC_NS5_IJNSA_ILi0EEESU_SU_EEEEENS5_IJNS4_10UnderscoreESX_SX_EEEEENS4_13SM90_TMA_LOADENS4_14ComposedLayoutINS4_7SwizzleILi3ELi4ELi3EEENS4_18smem_ptr_flag_bitsILi32EEENST_INS5_IJNSA_ILi8EEESH_EEENS5_IJSH_SB_EEEEEEEvNS4_8identityES10_NS11_INS12_ILi1ELi4ELi3EEES15_NST_INS5_IJS16_S16_EEENS5_IJSB_S16_EEEEEEENS4_9Copy_AtomIJNS4_39AutoVectorizingCopyWithAssumedAlignmentILi128EEEfEEES1B_EENS_8epilogue10collective6detail29Sm90TmaWarpSpecializedAdapterINS1N_15DefaultEpilogueIfSJ_SJ_NS1M_6thread17LinearCombinationIfLi1EffLNS1R_9ScaleType4KindE0ELNS_15FloatRoundStyleE2EfEENS1_15EpilogueDefaultEEEEEvvEEEEvNT_6ParamsE)
        .other          _ZN7cutlass13device_kernelINS_4gemm6kernel13GemmUniversalIN4cute5tupleIJiiiiEEENS1_10collective13CollectiveMmaINS1_39MainloopSm90TmaGmmaRmemAWarpSpecializedILi5ENS5_IJNS4_1CILi1EEESB_SB_EEENS1_32KernelTmaWarpSpecializedPingpongEEENS5_IJNSA_ILi64EEENSA_ILi256EEENSA_ILi32EEEEEEfNS5_IJlSB_lEEEfNS5_IJSB_llEEENS4_8TiledMMAINS4_8MMA_AtomIJNS4_4SM904GMMA30MMA_64x256x8_F32TF32TF32_RS_TNILNSO_7ScaleInE1ELSQ_1EEEEEENS4_6LayoutISC_NS5_IJNSA_ILi0EEESU_SU_EEEEENS5_IJNS4_10UnderscoreESX_SX_EEEEENS4_13SM90_TMA_LOADENS4_14ComposedLayoutINS4_7SwizzleILi3ELi4ELi3EEENS4_18smem_ptr_flag_bitsILi32EEENST_INS5_IJNSA_ILi8EEESH_EEENS5_IJSH_SB_EEEEEEEvNS4_8identityES10_NS11_INS12_ILi1ELi4ELi3EEES15_NST_INS5_IJS16_S16_EEENS5_IJSB_S16_EEEEEEENS4_9Copy_AtomIJNS4_39AutoVectorizingCopyWithAssumedAlignmentILi128EEEfEEES1B_EENS_8epilogue10collective6detail29Sm90TmaWarpSpecializedAdapterINS1N_15DefaultEpilogueIfSJ_SJ_NS1M_6thread17LinearCombinationIfLi1EffLNS1R_9ScaleType4KindE0ELNS_15FloatRoundStyleE2EfEENS1_15EpilogueDefaultEEEEEvvEEEEvNT_6ParamsE,@"STO_CUDA_ENTRY STV_DEFAULT"
_ZN7cutlass13device_kernelINS_4gemm6kernel13GemmUniversalIN4cute5tupleIJiiiiEEENS1_10collective13CollectiveMmaINS1_39MainloopSm90TmaGmmaRmemAWarpSpecializedILi5ENS5_IJNS4_1CILi1EEESB_SB_EEENS1_32KernelTmaWarpSpecializedPingpongEEENS5_IJNSA_ILi64EEENSA_ILi256EEENSA_ILi32EEEEEEfNS5_IJlSB_lEEEfNS5_IJSB_llEEENS4_8TiledMMAINS4_8MMA_AtomIJNS4_4SM904GMMA30MMA_64x256x8_F32TF32TF32_RS_TNILNSO_7ScaleInE1ELSQ_1EEEEEENS4_6LayoutISC_NS5_IJNSA_ILi0EEESU_SU_EEEEENS5_IJNS4_10UnderscoreESX_SX_EEEEENS4_13SM90_TMA_LOADENS4_14ComposedLayoutINS4_7SwizzleILi3ELi4ELi3EEENS4_18smem_ptr_flag_bitsILi32EEENST_INS5_IJNSA_ILi8EEESH_EEENS5_IJSH_SB_EEEEEEEvNS4_8identityES10_NS11_INS12_ILi1ELi4ELi3EEES15_NST_INS5_IJS16_S16_EEENS5_IJSB_S16_EEEEEEENS4_9Copy_AtomIJNS4_39AutoVectorizingCopyWithAssumedAlignmentILi128EEEfEEES1B_EENS_8epilogue10collective6detail29Sm90TmaWarpSpecializedAdapterINS1N_15DefaultEpilogueIfSJ_SJ_NS1M_6thread17LinearCombinationIfLi1EffLNS1R_9ScaleType4KindE0ELNS_15FloatRoundStyleE2EfEENS1_15EpilogueDefaultEEEEEvvEEEEvNT_6ParamsE:
[----:B------:R-:W0:Y:S01]  /*0000*/  LDC R1, c[0x0][0x28] ;  /* 0x00000a00ff017b82 */ /* 0x000e220000000800 */
[----:B------:R-:W1:Y:S01]  /*0010*/  S2R R0, SR_TID.X ;  /* 0x0000000000007919 */ /* 0x000e620000002100 */
[----:B------:R-:W-:Y:S01]  /*0020*/  ELECT P0, URZ, PT ;  /* 0x00000000003f782f */ /* 0x000fe20003800000 */
[----:B------:R-:W-:Y:S01]  /*0030*/  BSSY B0, `(.L_x_0) ;  /* 0x0000014000007945 */ /* 0x000fe20003800000 */
[----:B-1----:R-:W-:-:S05]  /*0040*/  SHF.R.U32.HI R2, RZ, 0x5, R0 ;  /* 0x00000005ff027819 */ /* 0x002fca0000011600 */
[----:B------:R-:W1:Y:S02]  /*0050*/  SHFL.IDX PT, R3, R2, RZ, 0x1f ;  /* 0x00001fff02037589 */ /* 0x000e6400000e0000 */
[----:B-1----:R-:W-:Y:S02]  /*0060*/  R2UR UR4, R3 ;  /* 0x00000000030472ca */ /* 0x002fe400000e0000 */
[----:B------:R-:W-:-:S05]  /*0070*/  SHF.R.U32.HI R3, RZ, 0x7, R0 ;  /* 0x00000007ff037819 */ /* 0x000fca0000011600 */
[----:B------:R1:W2:Y:S06]  /*0080*/  SHFL.IDX PT, R4, R3, RZ, 0x1f ;  /* 0x00001fff03047589 */ /* 0x0002ac00000e0000 */
[----:B------:R-:W-:Y:S02]  /*0090*/  USHF.R.S32.HI UR5, URZ, 0x1f, UR4 ;  /* 0x0000001f3f057899 */ /* 0x000fe40008011404 */
[----:B------:R-:W-:Y:S02]  /*00a0*/  ISETP.NE.OR P0, PT, RZ, UR4, !P0 ;  /* 0x00000004ff007c0c */ /* 0x000fe4000c705670 */
[----:B------:R-:W-:-:S04]  /*00b0*/  ULEA.HI UR5, UR5, UR4, URZ, 0x2 ;  /* 0x0000000405057291 */ /* 0x000fc8000f8f103f */
[----:B------:R-:W-:-:S04]  /*00c0*/  ULOP3.LUT UR5, UR5, 0xfffffffc, URZ, 0xc0, !UPT ;  /* 0xfffffffc05057892 */ /* 0x000fc8000f8ec03f */
[----:B------:R-:W-:-:S03]  /*00d0*/  UIADD3 UR4, UR4, -UR5, URZ ;  /* 0x8000000504047290 */ /* 0x000fc6000fffe03f */
[----:B01----:R-:W-:Y:S09]  /*00e0*/  @P0 BRA `(.L_x_1) ;  /* 0x0000000000200947 */ /* 0x003ff20003800000 */
[----:B------:R-:W-:Y:S02]  /*00f0*/  ULDC.64 UR6, c[0x0][0x198] ;  /* 0x0000660000067ab9 */ /* 0x000fe40000000a00 */
[----:B------:R-:W-:Y:S02]  /*0100*/  UIADD3 UR8, UP0, UR6, 0xf0, URZ ;  /* 0x000000f006087890 */ /* 0x000fe4000ff1e03f */
[----:B------:R-:W-:Y:S02]  /*0110*/  UIADD3 UR6, UP1, UR6, 0x1f0, URZ ;  /* 0x000001f006067890 */ /* 0x000fe4000ff3e03f */
[----:B------:R-:W-:Y:S02]  /*0120*/  UIADD3.X UR9, URZ, UR7, URZ, UP0, !UPT ;  /* 0x000000073f097290 */ /* 0x000fe400087fe43f */
[----:B------:R-:W-:-:S07]  /*0130*/  UIADD3.X UR7, URZ, UR7, URZ, UP1, !UPT ;  /* 0x000000073f077290 */ /* 0x000fce0008ffe43f */
[----:B------:R0:W-:Y:S02]  /*0140*/  UTMACCTL.PF [UR8] ;  /* 0x00000000080079b9 */ /* 0x0001e40008040000 */
[----:B------:R0:W-:Y:S02]  /*0150*/  UTMACCTL.PF [UR6] ;  /* 0x00000000060079b9 */ /* 0x0001e40008040000 */
[----:B0-----:R-:W-:Y:S01]  /*0160*/  NOP ;  /* 0x0000000000007918 */ /* 0x001fe20000000000 */
.L_x_1:
[----:B------:R-:W-:Y:S05]  /*0170*/  BSYNC B0 ;  /* 0x0000000000007941 */ /* 0x000fea0003800000 */
.L_x_0:
[----:B------:R-:W0:Y:S01]  /*0180*/  SHFL.IDX PT, R5, R2, RZ, 0x1f ;  /* 0x00001fff02057589 */ /* 0x000e2200000e0000 */
[----:B--2---:R-:W-:Y:S01]  /*0190*/  R2UR UR13, R4 ;  /* 0x00000000040d72ca */ /* 0x004fe200000e0000 */
[----:B------:R-:W-:-:S04]  /*01a0*/  UISETP.NE.AND UP0, UPT, UR4, 0x3, UPT ;  /* 0x000000030400788c */ /* 0x000fc8000bf05270 */
[----:B------:R-:W-:-:S08]  /*01b0*/  UISETP.EQ.OR UP0, UPT, UR4, URZ, !UP0 ;  /* 0x0000003f0400728c */ /* 0x000fd0000c702670 */
[----:B------:R-:W-:Y:S02]  /*01c0*/  UIADD3 UR12, UR13, -0x1, URZ ;  /* 0xffffffff0d0c7890 */ /* 0x000fe4000fffe03f */
[----:B------:R-:W-:Y:S02]  /*01d0*/  UISETP.EQ.AND UP0, UPT, UR13, URZ, UP0 ;  /* 0x0000003f0d00728c */ /* 0x000fe40008702270 */
[----:B------:R-:W-:Y:S02]  /*01e0*/  UISETP.GE.U32.AND UP1, UPT, UR12, 0x2, UPT ;  /* 0x000000020c00788c */ /* 0x000fe4000bf26070 */
[----:B------:R-:W-:Y:S01]  /*01f0*/  USEL UR49, URZ, 0x1, !UP0 ;  /* 0x000000013f317887 */ /* 0x000fe2000c000000 */
[----:B0-----:R-:W-:-:S03]  /*0200*/  ISETP.NE.AND P0, PT, R5, RZ, PT ;  /* 0x000000ff0500720c */ /* 0x001fc60003f05270 */
[----:B------:R-:W-:-:S10]  /*0210*/  USEL UR49, UR49, 0x2, UP1 ;  /* 0x0000000231317887 */ /* 0x000fd40008800000 */
[----:B------:R-:W-:Y:S05]  /*0220*/  @P0 BRA `(.L_x_2) ;  /* 0x0000000000600947 */ /* 0x000fea0003800000 */
[----:B------:R-:W0:Y:S01]  /*0230*/  S2UR UR6, SR_CgaCtaId ;  /* 0x00000000000679c3 */ /* 0x000e220000008800 */
[----:B------:R-:W-:Y:S01]  /*0240*/  UMOV UR5, 0x400 ;  /* 0x0000040000057882 */ /* 0x000fe20000000000 */
[----:B------:R-:W-:Y:S01]  /*0250*/  UMOV UR7, 0x1 ;  /* 0x0000000100077882 */ /* 0x000fe20000000000 */
[----:B------:R-:W-:Y:S01]  /*0260*/  UMOV UR8, 0x80 ;  /* 0x0000008000087882 */ /* 0x000fe20000000000 */
[----:B------:R-:W-:Y:S01]  /*0270*/  ELECT P0, URZ, PT ;  /* 0x00000000003f782f */ /* 0x000fe20003800000 */
[----:B------:R-:W-:-:S04]  /*0280*/  UIADD3 UR8, -UR8, 0x100000, URZ ;  /* 0x0010000008087890 */ /* 0x000fc8000fffe13f */
[----:B------:R-:W-:Y:S02]  /*0290*/  USHF.L.U32 UR9, UR8, 0xb, URZ ;  /* 0x0000000b08097899 */ /* 0x000fe4000800063f */
[----:B------:R-:W-:Y:S02]  /*02a0*/  USHF.L.U32 UR8, UR8, 0x1, URZ ;  /* 0x0000000108087899 */ /* 0x000fe4000800063f */
[----:B0-----:R-:W-:Y:S02]  /*02b0*/  ULEA UR5, UR6, UR5, 0x18 ;  /* 0x0000000506057291 */ /* 0x001fe4000f8ec03f */
[----:B------:R-:W-:-:S04]  /*02c0*/  UIADD3 UR6, -UR7, 0x100000, URZ ;  /* 0x0010000007067890 */ /* 0x000fc8000fffe13f */
[----:B------:R-:W-:Y:S02]  /*02d0*/  USHF.L.U32 UR7, UR6, 0xb, URZ ;  /* 0x0000000b06077899 */ /* 0x000fe4000800063f */
[----:B------:R-:W-:Y:S01]  /*02e0*/  USHF.L.U32 UR6, UR6, 0x1, URZ ;  /* 0x0000000106067899 */ /* 0x000fe2000800063f */
[----:B------:R-:W0:Y:S11]  /*02f0*/  FENCE.VIEW.ASYNC.S ;  /* 0x00000000000073c6 */ /* 0x000e360000000000 */
[----:B0-----:R0:W1:Y:S01]  /*0300*/  SYNCS.EXCH.64 URZ, [UR5], UR6 ;  /* 0x00000006053f75b2 */ /* 0x0010620008000100 */
[----:B------:R0:W2:Y:S01]  /*0310*/  SYNCS.EXCH.64 URZ, [UR5+0x28], UR8 ;  /* 0x00002808053f75b2 */ /* 0x0000a20008000100 */
[----:B------:R0:W3:Y:S01]  /*0320*/  SYNCS.EXCH.64 URZ, [UR5+0x8], UR6 ;  /* 0x00000806053f75b2 */ /* 0x0000e20008000100 */
[----:B------:R0:W4:Y:S01]  /*0330*/  SYNCS.EXCH.64 URZ, [UR5+0x30], UR8 ;  /* 0x00003008053f75b2 */ /* 0x0001220008000100 */
[----:B------:R0:W0:Y:S01]  /*0340*/  SYNCS.EXCH.64 URZ, [UR5+0x10], UR6 ;  /* 0x00001006053f75b2 */ /* 0x0000220008000100 */
[----:B------:R0:W0:Y:S01]  /*0350*/  SYNCS.EXCH.64 URZ, [UR5+0x38], UR8 ;  /* 0x00003808053f75b2 */ /* 0x0000220008000100 */
[----:B------:R0:W0:Y:S01]  /*0360*/  SYNCS.EXCH.64 URZ, [UR5+0x18], UR6 ;  /* 0x00001806053f75b2 */ /* 0x0000220008000100 */
[----:B------:R0:W0:Y:S01]  /*0370*/  SYNCS.EXCH.64 URZ, [UR5+0x40], UR8 ;  /* 0x00004008053f75b2 */ /* 0x0000220008000100 */
[----:B------:R0:W0:Y:S01]  /*0380*/  SYNCS.EXCH.64 URZ, [UR5+0x20], UR6 ;  /* 0x00002006053f75b2 */ /* 0x0000220008000100 */
[----:B------:R0:W0:Y:S01]  /*0390*/  SYNCS.EXCH.64 URZ, [UR5+0x48], UR8 ;  /* 0x00004808053f75b2 */ /* 0x0000220008000100 */
[----:B------:R-:W-:Y:S01]  /*03a0*/  NOP ;  /* 0x0000000000007918 */ /* 0x000fe20000000000 */
.L_x_2:
[----:B------:R-:W5:Y:S01]  /*03b0*/  SHFL.IDX PT, R5, R2, RZ, 0x1f ;  /* 0x00001fff02057589 */ /* 0x000f6200000e0000 */
[----:B------:R-:W-:Y:S01]  /*03c0*/  ELECT P0, URZ, PT ;  /* 0x00000000003f782f */ /* 0x000fe20003800000 */
[----:B------:R-:W-:Y:S01]  /*03d0*/  NOP ;  /* 0x0000000000007918 */ /* 0x000fe20000000000 */
[----:B------:R-:W-:Y:S01]  /*03e0*/  ELECT P1, URZ, PT ;  /* 0x00000000003f782f */ /* 0x000fe20003820000 */
[----:B------:R-:W1:Y:S01]  /*03f0*/  SHFL.IDX PT, R4, R2, RZ, 0x1f ;  /* 0x00001fff02047589 */ /* 0x000e6200000e0000 */
[----:B0-----:R-:W-:Y:S01]  /*0400*/  UMOV UR6, 0x20 ;  /* 0x0000002000067882 */ /* 0x001fe20000000000 */
[----:B------:R-:W-:Y:S01]  /*0410*/  UMOV UR9, 0x80 ;  /* 0x0000008000097882 */ /* 0x000fe20000000000 */
[----:B------:R-:W-:Y:S01]  /*0420*/  NOP ;  /* 0x0000000000007918 */ /* 0x000fe20000000000 */
[----:B------:R0:W2:Y:S01]  /*0430*/  SHFL.IDX PT, R2, R3, RZ, 0x1f ;  /* 0x00001fff03027589 */ /* 0x0000a200000e0000 */
[----:B------:R-:W-:Y:S01]  /*0440*/  ULDC.64 UR54, c[0x0][0x208] ;  /* 0x0000820000367ab9 */ /* 0x000fe20000000a00 */
[----:B0-----:R-:W-:-:S04]  /*0450*/  SHF.R.S32.HI R3, RZ, 0x1f, R0 ;  /* 0x0000001fff037819 */ /* 0x001fc80000011400 */
[----:B------:R-:W-:Y:S02]  /*0460*/  LEA.HI R3, R3, R0, RZ, 0x7 ;  /* 0x0000000003037211 */ /* 0x000fe400078f38ff */
[----:B-----5:R-:W-:Y:S02]  /*0470*/  ISETP.NE.OR P0, PT, R5, RZ, !P0 ;  /* 0x000000ff0500720c */ /* 0x020fe40004705670 */
[----:B------:R-:W-:Y:S02]  /*0480*/  LOP3.LUT R3, R3, 0xffffff80, RZ, 0xc0, !PT ;  /* 0xffffff8003037812 */ /* 0x000fe400078ec0ff */
[----:B-1----:R-:W-:-:S03]  /*0490*/  ISETP.NE.OR P1, PT, R4, RZ, !P1 ;  /* 0x000000ff0400720c */ /* 0x002fc60004f25670 */
[----:B------:R-:W-:-:S06]  /*04a0*/  IMAD.IADD R24, R0, 0x1, -R3 ;  /* 0x0000000100187824 */ /* 0x000fcc00078e0a03 */
[----:B------:R-:W-:-:S04]  /*04b0*/  VOTEU.ALL UP0, P0 ;  /* 0x00000000003f7886 */ /* 0x000fc80000000000 */
[----:B------:R-:W-:Y:S01]  /*04c0*/  VOTEU.ALL UP1, P1 ;  /* 0x00000000003f7886 */ /* 0x000fe20000820000 */
[----:B------:R-:W0:Y:S01]  /*04d0*/  @!UP0 S2UR UR8, SR_CgaCtaId ;  /* 0x00000000000889c3 */ /* 0x000e220000008800 */
[----:B------:R-:W-:Y:S01]  /*04e0*/  @!UP0 UMOV UR5, 0x400 ;  /* 0x0000040000058882 */ /* 0x000fe20000000000 */
[----:B------:R-:W-:-:S04]  /*04f0*/  @!UP0 UIADD3 UR6, -UR6, 0x100000, URZ ;  /* 0x0010000006068890 */ /* 0x000fc8000fffe13f */
[----:B------:R-:W-:Y:S02]  /*0500*/  @!UP0 USHF.L.U32 UR7, UR6, 0xb, URZ ;  /* 0x0000000b06078899 */ /* 0x000fe4000800063f */
[----:B------:R-:W-:Y:S01]  /*0510*/  @!UP0 USHF.L.U32 UR6, UR6, 0x1, URZ ;  /* 0x0000000106068899 */ /* 0x000fe2000800063f */
[----:B------:R-:W-:Y:S01]  /*0520*/  @!UP1 UMOV UR10, 0x400 ;  /* 0x00000400000a9882 */ /* 0x000fe20000000000 */
[----:B------:R-:W-:Y:S01]  /*0530*/  VOTEU.ALL UP2, P1 ;  /* 0x00000000003f7886 */ /* 0x000fe20000840000 */
[----:B------:R-:W-:Y:S01]  /*0540*/  VOTEU.ALL UP3, P1 ;  /* 0x00000000003f7886 */ /* 0x000fe20000860000 */
[----:B------:R-:W-:Y:S01]  /*0550*/  VOTEU.ALL UP4, P1 ;  /* 0x00000000003f7886 */ /* 0x000fe20000880000 */
[----:B------:R-:W1:Y:S01]  /*0560*/  @!UP1 S2UR UR11, SR_CgaCtaId ;  /* 0x00000000000b99c3 */ /* 0x000e620000008800 */
[----:B------:R-:W-:Y:S01]  /*0570*/  VOTEU.ALL UP5, P1 ;  /* 0x00000000003f7886 */ /* 0x000fe200008a0000 */
[----:B------:R-:W-:Y:S01]  /*0580*/  ISETP.NE.AND P1, PT, RZ, UR13, PT ;  /* 0x0000000dff007c0c */ /* 0x000fe2000bf25270 */
[----:B0-----:R-:W-:-:S02]  /*0590*/  @!UP0 ULEA UR5, UR8, UR5, 0x18 ;  /* 0x0000000508058291 */ /* 0x001fc4000f8ec03f */
[----:B------:R-:W-:-:S04]  /*05a0*/  @!UP1 UIADD3 UR8, -UR9, 0x100000, URZ ;  /* 0x0010000009089890 */ /* 0x000fc8000fffe13f */
[----:B------:R-:W-:Y:S02]  /*05b0*/  @!UP1 USHF.L.U32 UR9, UR8, 0xb, URZ ;  /* 0x0000000b08099899 */ /* 0x000fe4000800063f */
[----:B------:R-:W-:Y:S01]  /*05c0*/  @!UP1 USHF.L.U32 UR8, UR8, 0x1, URZ ;  /* 0x0000000108089899 */ /* 0x000fe2000800063f */
[----:B------:R-:W-:Y:S01]  /*05d0*/  VOTEU.ALL UP0, P0 ;  /* 0x00000000003f7886 */ /* 0x000fe20000000000 */
[----:B-1----:R-:W-:Y:S01]  /*05e0*/  @!UP1 ULEA UR10, UR11, UR10, 0x18 ;  /* 0x0000000a0b0a9291 */ /* 0x002fe2000f8ec03f */
[----:B------:R-:W-:Y:S01]  /*05f0*/  VOTEU.ALL UP1, P0 ;  /* 0x00000000003f7886 */ /* 0x000fe20000020000 */
[----:B------:R-:W0:Y:S02]  /*0600*/  FENCE.VIEW.ASYNC.S ;  /* 0x00000000000073c6 */ /* 0x000e240000000000 */
[----:B0-----:R-:W3:Y:S02]  /*0610*/  @!UP0 SYNCS.EXCH.64 URZ, [UR5+0x80], UR6 ;  /* 0x00008006053f85b2 */ /* 0x001ee40008000100 */
[----:B------:R0:W3:Y:S01]  /*0620*/  @!UP1 SYNCS.EXCH.64 URZ, [UR5+0x88], UR6 ;  /* 0x00008806053f95b2 */ /* 0x0000e20008000100 */
[----:B------:R-:W-:Y:S01]  /*0630*/  NOP ;  /* 0x0000000000007918 */ /* 0x000fe20000000000 */
[----:B0-----:R-:W-:Y:S01]  /*0640*/  ULDC.64 UR6, c[0x0][0x598] ;  /* 0x0001660000067ab9 */ /* 0x001fe20000000a00 */
[----:B--2---:R-:W-:-:S02]  /*0650*/  R2UR UR5, R2 ;  /* 0x00000000020572ca */ /* 0x004fc400000e0000 */
[----:B------:R-:W-:Y:S01]  /*0660*/  ISETP.NE.U32.AND P0, PT, RZ, UR6, PT ;  /* 0x00000006ff007c0c */ /* 0x000fe2000bf05070 */
[----:B------:R0:W3:Y:S03]  /*0670*/  @!UP2 SYNCS.EXCH.64 URZ, [UR10+0x60], UR8 ;  /* 0x000060080a3fa5b2 */ /* 0x0000e60008000100 */
[----:B------:R-:W-:Y:S01]  /*0680*/  ISETP.NE.AND.EX P0, PT, RZ, UR7, PT, P0 ;  /* 0x00000007ff007c0c */ /* 0x000fe2000bf05300 */
[----:B------:R0:W3:Y:S01]  /*0690*/  @!UP3 SYNCS.EXCH.64 URZ, [UR10+0x68], UR8 ;  /* 0x000068080a3fb5b2 */ /* 0x0000e20008000100 */
[----:B------:R0:W3:Y:S01]  /*06a0*/  @!UP4 SYNCS.EXCH.64 URZ, [UR10+0x70], UR8 ;  /* 0x000070080a3fc5b2 */ /* 0x0000e20008000100 */
[----:B------:R0:W3:Y:S01]  /*06b0*/  @!UP5 SYNCS.EXCH.64 URZ, [UR10+0x78], UR8 ;  /* 0x000078080a3fd5b2 */ /* 0x0000e20008000100 */
[----:B------:R-:W-:Y:S01]  /*06c0*/  NOP ;  /* 0x0000000000007918 */ /* 0x000fe20000000000 */
[----:B---34-:R-:W-:Y:S08]  /*06d0*/  BAR.SYNC.DEFER_BLOCKING 0x0 ;  /* 0x0000000000007b1d */ /* 0x018ff00000010000 */
[----:B0-----:R-:W-:Y:S05]  /*06e0*/  @!P0 BRA `(.L_x_3) ;  /* 0x00000000001c8947 */ /* 0x001fea0003800000 */
[----:B------:R-:W0:Y:S02]  /*06f0*/  LDC.64 R2, c[0x0][0x598] ;  /* 0x00016600ff027b82 */ /* 0x000e240000000a00 */
[----:B0-----:R-:W2:Y:S02]  /*0700*/  LDG.E.64 R2, desc[UR54][R2.64] ;  /* 0x0000003602027981 */ /* 0x001ea4000c1e1b00 */
[----:B--2---:R-:W-:-:S04]  /*0710*/  ISETP.NE.U32.AND P0, PT, R2, RZ, PT ;  /* 0x000000ff0200720c */ /* 0x004fc80003f05070 */
[----:B------:R-:W-:-:S13]  /*0720*/  ISETP.NE.AND.EX P0, PT, R3, RZ, PT, P0 ;  /* 0x000000ff0300720c */ /* 0x000fda0003f05300 */
[----:B------:R-:W-:Y:S05]  /*0730*/  @!P0 BRA `(.L_x_3) ;  /* 0x0000000000088947 */ /* 0x000fea0003800000 */
[----:B------:R1:W5:Y:S01]  /*0740*/  LD.E R153, desc[UR54][R2.64] ;  /* 0x0000003602997980 */ /* 0x000362000c101900 */
[----:B------:R-:W-:Y:S05]  /*0750*/  BRA `(.L_x_4) ;  /* 0x0000000000247947 */ /* 0x000fea0003800000 */
.L_x_3:
[----:B------:R-:W-:Y:S02]  /*0760*/  ULDC.64 UR6, c[0x0][0x588] ;  /* 0x0001620000067ab9 */ /* 0x000fe40000000a00 */
[----:B------:R-:W-:-:S04]  /*0770*/  ISETP.NE.U32.AND P0, PT, RZ, UR6, PT ;  /* 0x00000006ff007c0c */ /* 0x000fc8000bf05070 */
[----:B------:R-:W-:-:S13]  /*0780*/  ISETP.NE.AND.EX P0, PT, RZ, UR7, PT, P0 ;  /* 0x00000007ff007c0c */ /* 0x000fda000bf05300 */
[----:B------:R-:W-:Y:S05]  /*0790*/  @!P0 BRA `(.L_x_5) ;  /* 0x00000000000c8947 */ /* 0x000fea0003800000 */
[----:B------:R-:W0:Y:S02]  /*07a0*/  LDC.64 R2, c[0x0][0x588] ;  /* 0x00016200ff027b82 */ /* 0x000e240000000a00 */
[----:B0-----:R0:W5:Y:S01]  /*07b0*/  LDG.E R153, desc[UR54][R2.64] ;  /* 0x0000003602997981 */ /* 0x001162000c1e1900 */
[----:B------:R-:W-:Y:S05]  /*07c0*/  BRA `(.L_x_4) ;  /* 0x0000000000087947 */ /* 0x000fea0003800000 */
.L_x_5:
[----:B------:R-:W-:Y:S02]  /*07d0*/  ULDC UR6, c[0x0][0x580] ;  /* 0x0001600000067ab9 */ /* 0x000fe40000000800 */
[----:B------:R-:W-:-:S07]  /*07e0*/  IMAD.U32 R153, RZ, RZ, UR6 ;  /* 0x00000006ff997e24 */ /* 0x000fce000f8e00ff */
.L_x_4:
[----:B------:R-:W-:Y:S02]  /*07f0*/  ULDC.64 UR6, c[0x0][0x5a0] ;  /* 0x0001680000067ab9 */ /* 0x000fe40000000a00 */
[----:B------:R-:W-:-:S04]  /*0800*/  ISETP.NE.U32.AND P0, PT, RZ, UR6, PT ;  /* 0x00000006ff007c0c */ /* 0x000fc8000bf05070 */
[----:B------:R-:W-:-:S13]  /*0810*/  ISETP.NE.AND.EX P0, PT, RZ, UR7, PT, P0 ;  /* 0x00000007ff007c0c */ /* 0x000fda000bf05300 */
[----:B------:R-:W-:Y:S05]  /*0820*/  @!P0 BRA `(.L_x_6) ;  /* 0x00000000001c8947 */ /* 0x000fea0003800000 */
[----:B01----:R-:W0:Y:S02]  /*0830*/  LDC.64 R2, c[0x0][0x5a0] ;  /* 0x00016800ff027b82 */ /* 0x003e240000000a00 */
[----:B0-----:R-:W2:Y:S02]  /*0840*/  LDG.E.64 R2, desc[UR54][R2.64] ;  /* 0x0000003602027981 */ /* 0x001ea4000c1e1b00 */
[----:B--2---:R-:W-:-:S04]  /*0850*/  ISETP.NE.U32.AND P0, PT, R2, RZ, PT ;  /* 0x000000ff0200720c */ /* 0x004fc80003f05070 */
[----:B------:R-:W-:-:S13]  /*0860*/  ISETP.NE.AND.EX P0, PT, R3, RZ, PT, P0 ;  /* 0x000000ff0300720c */ /* 0x000fda0003f05300 */
[----:B------:R-:W-:Y:S05]  /*0870*/  @!P0 BRA `(.L_x_6) ;  /* 0x0000000000088947 */ /* 0x000fea0003800000 */
[----:B------:R3:W5:Y:S01]  /*0880*/  LD.E R152, desc[UR54][R2.64] ;  /* 0x0000003602987980 */ /* 0x000762000c101900 */
[----:B------:R-:W-:Y:S05]  /*0890*/  BRA `(.L_x_7) ;  /* 0x0000000000247947 */ /* 0x000fea0003800000 */
.L_x_6:
[----:B------:R-:W-:Y:S02]  /*08a0*/  ULDC.64 UR6, c[0x0][0x590] ;  /* 0x0001640000067ab9 */ /* 0x000fe40000000a00 */
[----:B------:R-:W-:-:S04]  /*08b0*/  ISETP.NE.U32.AND P0, PT, RZ, UR6, PT ;  /* 0x00000006ff007c0c */ /* 0x000fc8000bf05070 */
[----:B------:R-:W-:-:S13]  /*08c0*/  ISETP.NE.AND.EX P0, PT, RZ, UR7, PT, P0 ;  /* 0x00000007ff007c0c */ /* 0x000fda000bf05300 */
[----:B------:R-:W-:Y:S05]  /*08d0*/  @!P0 BRA `(.L_x_8) ;  /* 0x00000000000c8947 */ /* 0x000fea0003800000 */
[----:B01----:R-:W0:Y:S02]  /*08e0*/  LDC.64 R2, c[0x0][0x590] ;  /* 0x00016400ff027b82 */ /* 0x003e240000000a00 */
[----:B0-----:R2:W5:Y:S01]  /*08f0*/  LDG.E R152, desc[UR54][R2.64] ;  /* 0x0000003602987981 */ /* 0x001562000c1e1900 */
[----:B------:R-:W-:Y:S05]  /*0900*/  BRA `(.L_x_7) ;  /* 0x0000000000087947 */ /* 0x000fea0003800000 */
.L_x_8:
[----:B------:R-:W-:Y:S02]  /*0910*/  ULDC UR6, c[0x0][0x584] ;  /* 0x0001610000067ab9 */ /* 0x000fe40000000800 */
[----:B------:R-:W-:-:S07]  /*0920*/  IMAD.U32 R152, RZ, RZ, UR6 ;  /* 0x00000006ff987e24 */ /* 0x000fce000f8e00ff */
.L_x_7:
[----:B0123--:R-:W0:Y:S01]  /*0930*/  LDC R2, c[0x0][0x65c] ;  /* 0x00019700ff027b82 */ /* 0x00fe220000000800 */
[----:B------:R-:W1:Y:S01]  /*0940*/  S2R R12, SR_CTAID.Y ;  /* 0x00000000000c7919 */ /* 0x000e620000002600 */
[----:B------:R-:W-:Y:S01]  /*0950*/  UISETP.NE.AND UP0, UPT, UR13, 0x2, UPT ;  /* 0x000000020d00788c */ /* 0x000fe2000bf05270 */
[----:B------:R-:W-:Y:S01]  /*0960*/  IMAD.MOV.U32 R5, RZ, RZ, RZ ;  /* 0x000000ffff057224 */ /* 0x000fe200078e00ff */
[----:B------:R-:W-:Y:S01]  /*0970*/  ULDC UR8, c[0x0][0x28c] ;  /* 0x0000a30000087ab9 */ /* 0x000fe20000000800 */
[----:B------:R-:W2:Y:S01]  /*0980*/  S2R R4, SR_CTAID.X ;  /* 0x0000000000047919 */ /* 0x000ea20000002500 */
[----:B------:R-:W-:Y:S01]  /*0990*/  UIADD3 UR8, UR8, 0x1f, URZ ;  /* 0x0000001f08087890 */ /* 0x000fe2000fffe03f */
[----:B------:R-:W-:Y:S01]  /*09a0*/  LOP3.LUT R23, R23, 0xfffffffd, RZ, 0xc0, !PT ;  /* 0xfffffffd17177812 */ /* 0x000fe200078ec0ff */
[----:B------:R-:W-:Y:S01]  /*09b0*/  UMOV UR52, URZ ;  /* 0x0000003f00347c82 */ /* 0x000fe20008000000 */
[----:B------:R-:W-:Y:S01]  /*09c0*/  PLOP3.LUT P0, PT, PT, PT, UP0, 0x80, 0x0 ;  /* 0x000000000000781c */ /* 0x000fe20003f0f008 */
[----:B------:R-:W-:Y:S01]  /*09d0*/  USHF.R.S32.HI UR9, URZ, 0x1f, UR8 ;  /* 0x0000001f3f097899 */ /* 0x000fe20008011408 */
[----:B------:R-:W-:Y:S01]  /*09e0*/  UMOV UR48, URZ ;  /* 0x0000003f00307c82 */ /* 0x000fe20008000000 */
[----:B------:R-:W-:-:S02]  /*09f0*/  ULDC.64 UR10, c[0x0][0x650] ;  /* 0x00019400000a7ab9 */ /* 0x000fc40000000a00 */
[----:B------:R-:W-:-:S04]  /*0a00*/  ULEA.HI UR9, UR9, UR8, URZ, 0x5 ;  /* 0x0000000809097291 */ /* 0x000fc8000f8f283f */
[----:B------:R-:W-:Y:S01]  /*0a10*/  USHF.R.S32.HI UR46, URZ, 0x5, UR9 ;  /* 0x000000053f2e7899 */ /* 0x000fe20008011409 */
[----:B0-----:R-:W-:-:S13]  /*0a20*/  ISETP.NE.AND P2, PT, R2, 0x1, PT ;  /* 0x000000010200780c */ /* 0x001fda0003f45270 */
[----:B------:R-:W2:Y:S01]  /*0a30*/  @P2 LDC R17, c[0x0][0x10] ;  /* 0x00000400ff112b82 */ /* 0x000ea20000000800 */
[----:B-1----:R-:W-:Y:S01]  /*0a40*/  @P2 IMAD.MOV.U32 R6, RZ, RZ, R12 ;  /* 0x000000ffff062224 */ /* 0x002fe200078e000c */
[----:B------:R-:W-:Y:S01]  /*0a50*/  @P2 LOP3.LUT R23, R23, 0x2, RZ, 0xfc, !PT ;  /* 0x0000000217172812 */ /* 0x000fe200078efcff */
[----:B------:R-:W-:-:S05]  /*0a60*/  @P2 IMAD.MOV.U32 R7, RZ, RZ, RZ ;  /* 0x000000ffff072224 */ /* 0x000fca00078e00ff */
[----:B------:R-:W0:Y:S01]  /*0a70*/  @!P2 LDC R3, c[0x0][0xc] ;  /* 0x00000300ff03ab82 */ /* 0x000e220000000800 */
[----:B------:R-:W-:Y:S01]  /*0a80*/  ULDC UR6, c[0x0][0xc] ;  /* 0x0000030000067ab9 */ /* 0x000fe20000000800 */
[----:B------:R-:W-:Y:S01]  /*0a90*/  ULDC UR7, c[0x0][0x10] ;  /* 0x0000040000077ab9 */ /* 0x000fe20000000800 */
[----:B------:R-:W-:Y:S01]  /*0aa0*/  ULDC UR8, c[0x0][0x14] ;  /* 0x0000050000087ab9 */ /* 0x000fe20000000800 */
[----:B------:R-:W-:-:S04]  /*0ab0*/  UIMAD.WIDE.U32 UR6, UR6, UR7, URZ ;  /* 0x00000007060672a5 */ /* 0x000fc8000f8e003f */
[----:B------:R-:W-:Y:S02]  /*0ac0*/  UIMAD.WIDE.U32 UR50, UR6, UR8, URZ ;  /* 0x00000008063272a5 */ /* 0x000fe4000f8e003f */
[----:B------:R-:W-:-:S04]  /*0ad0*/  UIMAD UR45, UR7, UR8, URZ ;  /* 0x00000008072d72a4 */ /* 0x000fc8000f8e023f */
[----:B------:R-:W-:Y:S01]  /*0ae0*/  UIADD3 UR45, UR51, UR45, URZ ;  /* 0x0000002d332d7290 */ /* 0x000fe2000fffe03f */
[----:B--2---:R-:W-:-:S04]  /*0af0*/  @P2 IMAD.WIDE.U32 R16, R4, R17, R6 ;  /* 0x0000001104102225 */ /* 0x004fc800078e0006 */
[----:B0-----:R-:W-:-:S04]  /*0b00*/  @!P2 IMAD.WIDE.U32 R6, R3, R12, R4 ;  /* 0x0000000c0306a225 */ /* 0x001fc800078e0004 */
[----:B------:R-:W-:Y:S02]  /*0b10*/  @P2 IMAD.MOV.U32 R3, RZ, RZ, RZ ;  /* 0x000000ffff032224 */ /* 0x000fe400078e00ff */
[----:B------:R-:W-:Y:S02]  /*0b20*/  @!P2 IMAD.MOV.U32 R16, RZ, RZ, R6 ;  /* 0x000000ffff10a224 */ /* 0x000fe400078e0006 */
[----:B------:R-:W-:Y:S02]  /*0b30*/  @P2 IMAD.IADD R17, R17, 0x1, R3 ;  /* 0x0000000111112824 */ /* 0x000fe400078e0203 */
[----:B------:R-:W-:Y:S01]  /*0b40*/  @!P2 IMAD.MOV.U32 R17, RZ, RZ, R7 ;  /* 0x000000ffff11a224 */ /* 0x000fe200078e0007 */
[----:B------:R-:W-:Y:S06]  /*0b50*/  @P0 BRA `(.L_x_9) ;  /* 0x0000000000200947 */ /* 0x000fec0003800000 */
[----:B------:R-:W-:Y:S01]  /*0b60*/  UISETP.GE.U32.AND UP0, UPT, UR46, 0x5, UPT ;  /* 0x000000052e00788c */ /* 0x000fe2000bf06070 */
[----:B------:R-:W-:Y:S01]  /*0b70*/  IADD3 R16, P0, R16, UR50, RZ ;  /* 0x0000003210107c10 */ /* 0x000fe2000ff1e0ff */
[----:B------:R-:W-:Y:S01]  /*0b80*/  UIMAD.WIDE.U32 UR6, UR46, -0x33333333, URZ ;  /* 0xcccccccd2e0678a5 */ /* 0x000fe2000f8e003f */
[----:B------:R-:W-:Y:S02]  /*0b90*/  UMOV UR48, URZ ;  /* 0x0000003f00307c82 */ /* 0x000fe40008000000 */
[----:B------:R-:W-:Y:S01]  /*0ba0*/  IADD3.X R17, R17, UR45, RZ, P0, !PT ;  /* 0x0000002d11117c10 */ /* 0x000fe200087fe4ff */
[----:B------:R-:W-:-:S04]  /*0bb0*/  USHF.R.U32.HI UR6, URZ, 0x2, UR7 ;  /* 0x000000023f067899 */ /* 0x000fc80008011607 */
[----:B------:R-:W-:Y:S02]  /*0bc0*/  UIMAD UR52, UR6, -0x5, UR46 ;  /* 0xfffffffb063478a4 */ /* 0x000fe4000f8e022e */
[----:B------:R-:W-:-:S12]  /*0bd0*/  @UP0 ULOP3.LUT UR48, UR6, 0x1, URZ, 0xc0, !UPT ;  /* 0x0000000106300892 */ /* 0x000fd8000f8ec03f */
.L_x_9:
[----:B------:R-:W-:Y:S01]  /*0be0*/  ISETP.GE.U32.AND P0, PT, R16, UR10, PT ;  /* 0x0000000a10007c0c */ /* 0x000fe2000bf06070 */
[----:B------:R-:W-:Y:S01]  /*0bf0*/  IMAD.MOV.U32 R22, RZ, RZ, -0x1 ;  /* 0xffffffffff167424 */ /* 0x000fe200078e00ff */
[----:B------:R-:W-:Y:S01]  /*0c00*/  PRMT R3, RZ, 0x7610, R3 ;  /* 0x00007610ff037816 */ /* 0x000fe20000000003 */
[----:B------:R-:W-:Y:S01]  /*0c10*/  IMAD.MOV.U32 R18, RZ, RZ, -0x1 ;  /* 0xffffffffff127424 */ /* 0x000fe200078e00ff */
[----:B------:R-:W-:Y:S01]  /*0c20*/  ISETP.GE.U32.AND.EX P0, PT, R17, UR11, PT, P0 ;  /* 0x0000000b11007c0c */ /* 0x000fe2000bf06100 */
[----:B------:R-:W-:-:S12]  /*0c30*/  IMAD.MOV.U32 R19, RZ, RZ, -0x1 ;  /* 0xffffffffff137424 */ /* 0x000fd800078e00ff */
[----:B------:R-:W-:Y:S05]  /*0c40*/  @P0 BRA `(.L_x_10) ;  /* 0x0000000400580947 */ /* 0x000fea0003800000 */
[----:B------:R-:W0:Y:S01]  /*0c50*/  LDC.64 R14, c[0x0][0x628] ;  /* 0x00018a00ff0e7b82 */ /* 0x000e220000000a00 */
[----:B------:R-:W-:Y:S02]  /*0c60*/  IMAD.MOV.U32 R6, RZ, RZ, R16 ;  /* 0x000000ffff067224 */ /* 0x000fe400078e0010 */
[----:B------:R-:W-:-:S05]  /*0c70*/  IMAD.MOV.U32 R7, RZ, RZ, R17 ;  /* 0x000000ffff077224 */ /* 0x000fca00078e0011 */
[----:B------:R-:W1:Y:S08]  /*0c80*/  LDC R18, c[0x0][0x630] ;  /* 0x00018c00ff127b82 */ /* 0x000e700000000800 */
[----:B------:R-:W2:Y:S01]  /*0c90*/  LDC.64 R20, c[0x0][0x620] ;  /* 0x00018800ff147b82 */ /* 0x000ea20000000a00 */
[----:B0-----:R-:W-:-:S04]  /*0ca0*/  ISETP.NE.U32.AND P0, PT, R14, RZ, PT ;  /* 0x000000ff0e00720c */ /* 0x001fc80003f05070 */
[----:B------:R-:W-:-:S13]  /*0cb0*/  ISETP.NE.AND.EX P0, PT, R15, RZ, PT, P0 ;  /* 0x000000ff0f00720c */ /* 0x000fda0003f05300 */
[----:B-12---:R-:W-:Y:S05]  /*0cc0*/  @!P0 BRA `(.L_x_11) ;  /* 0x0000000000288947 */ /* 0x006fea0003800000 */
[----:B------:R-:W0:Y:S02]  /*0cd0*/  LDC R3, c[0x0][0x634] ;  /* 0x00018d00ff037b82 */ /* 0x000e240000000800 */
[----:B0-----:R-:W-:-:S05]  /*0ce0*/  IADD3 R3, P0, R16, R3, RZ ;  /* 0x0000000310037210 */ /* 0x001fca0007f1e0ff */
[----:B------:R-:W-:-:S04]  /*0cf0*/  IMAD.X R13, RZ, RZ, R17, P0 ;  /* 0x000000ffff0d7224 */ /* 0x000fc800000e0611 */
[----:B------:R-:W-:-:S04]  /*0d00*/  IMAD.WIDE.U32 R6, R13, R14, RZ ;  /* 0x0000000e0d067225 */ /* 0x000fc800078e00ff */
[----:B------:R-:W-:-:S04]  /*0d10*/  IMAD.WIDE.U32 R8, P0, R3, R15, R6 ;  /* 0x0000000f03087225 */ /* 0x000fc80007800006 */
[----:B------:R-:W-:-:S04]  /*0d20*/  IMAD.WIDE.U32 R6, R3, R14, RZ ;  /* 0x0000000e03067225 */ /* 0x000fc800078e00ff */
[----:B------:R-:W-:Y:S01]  /*0d30*/  IMAD.X R11, RZ, RZ, RZ, P0 ;  /* 0x000000ffff0b7224 */ /* 0x000fe200000e06ff */
[----:B------:R-:W-:Y:S01]  /*0d40*/  IADD3 RZ, P0, R7, R8, RZ ;  /* 0x0000000807ff7210 */ /* 0x000fe20007f1e0ff */
[----:B------:R-:W-:-:S04]  /*0d50*/  IMAD.MOV.U32 R10, RZ, RZ, R9 ;  /* 0x000000ffff0a7224 */ /* 0x000fc800078e0009 */
[----:B------:R-:W-:-:S08]  /*0d60*/  IMAD.WIDE.U32.X R6, R13, R15, R10, P0 ;  /* 0x0000000f0d067225 */ /* 0x000fd000000e040a */
.L_x_11:
[-CC-:B------:R-:W-:Y:S01]  /*0d70*/  SHF.R.U64 R29, R6, R18.reuse, R7.reuse ;  /* 0x00000012061d7219 */ /* 0x180fe20000001207 */
[----:B------:R-:W0:Y:S01]  /*0d80*/  LDC R10, c[0x0][0x618] ;  /* 0x00018600ff0a7b82 */ /* 0x000e220000000800 */
[----:B------:R-:W-:Y:S01]  /*0d90*/  SHF.R.U32.HI R5, RZ, R18, R7 ;  /* 0x00000012ff057219 */ /* 0x000fe20000011607 */
[----:B------:R-:W-:Y:S01]  /*0da0*/  ULDC UR6, c[0x0][0x150] ;  /* 0x0000540000067ab9 */ /* 0x000fe20000000800 */
[----:B------:R-:W-:Y:S02]  /*0db0*/  IADD3 R9, P0, RZ, -R29, RZ ;  /* 0x8000001dff097210 */ /* 0x000fe40007f1e0ff */
[----:B------:R-:W-:-:S03]  /*0dc0*/  I2FP.F32.U32 R3, R4 ;  /* 0x0000000400037245 */ /* 0x000fc60000201000 */
[----:B------:R-:W1:Y:S01]  /*0dd0*/  LDC.64 R26, c[0x0][0x640] ;  /* 0x00019000ff1a7b82 */ /* 0x000e620000000a00 */
[----:B------:R-:W-:Y:S02]  /*0de0*/  IMAD.X R11, RZ, RZ, ~R5, P0 ;  /* 0x000000ffff0b7224 */ /* 0x000fe400000e0e05 */
[----:B------:R-:W-:Y:S01]  /*0df0*/  FMUL R3, R3, UR6 ;  /* 0x0000000603037c20 */ /* 0x000fe20008400000 */
[----:B------:R-:W-:Y:S01]  /*0e00*/  IMAD.WIDE.U32 R6, R9, R20, R16 ;  /* 0x0000001409067225 */ /* 0x000fe200078e0010 */
[----:B------:R-:W-:-:S03]  /*0e10*/  ULDC UR6, c[0x0][0x154] ;  /* 0x0000550000067ab9 */ /* 0x000fc60000000800 */
[----:B------:R-:W-:Y:S01]  /*0e20*/  IMAD R8, R11, R20, RZ ;  /* 0x000000140b087224 */ /* 0x000fe200078e02ff */
[----:B------:R-:W2:Y:S01]  /*0e30*/  LDC R5, c[0x0][0x144] ;  /* 0x00005100ff057b82 */ /* 0x000ea20000000800 */
[----:B------:R-:W3:Y:S02]  /*0e40*/  F2I.U32.TRUNC.NTZ R3, R3 ;  /* 0x0000000300037305 */ /* 0x000ee4000020f000 */
[----:B------:R-:W-:-:S04]  /*0e50*/  IMAD R9, R9, R21, R8 ;  /* 0x0000001509097224 */ /* 0x000fc800078e0208 */
[----:B------:R-:W-:Y:S01]  /*0e60*/  IMAD.IADD R7, R7, 0x1, R9 ;  /* 0x0000000107077824 */ /* 0x000fe200078e0209 */
[----:B------:R-:W4:Y:S01]  /*0e70*/  LDC R18, c[0x0][0x608] ;  /* 0x00018200ff127b82 */ /* 0x000f220000000800 */
[----:B------:R-:W-:-:S03]  /*0e80*/  IMAD.MOV.U32 R9, RZ, RZ, -0x1 ;  /* 0xffffffffff097424 */ /* 0x000fc600078e00ff */
[----:B0-----:R-:W-:Y:S02]  /*0e90*/  SHF.R.U64 R14, R6, R10, R7 ;  /* 0x0000000a060e7219 */ /* 0x001fe40000001207 */
[----:B------:R-:W-:Y:S02]  /*0ea0*/  I2FP.F32.U32 R6, R12 ;  /* 0x0000000c00067245 */ /* 0x000fe40000201000 */
[----:B------:R-:W0:Y:S01]  /*0eb0*/  LDC R20, c[0x0][0x658] ;  /* 0x00019600ff147b82 */ /* 0x000e220000000800 */
[----:B-1----:R-:W-:Y:S01]  /*0ec0*/  ISETP.NE.U32.AND P0, PT, R26, RZ, PT ;  /* 0x000000ff1a00720c */ /* 0x002fe20003f05070 */
[----:B---3--:R-:W-:Y:S02]  /*0ed0*/  IMAD.MOV R8, RZ, RZ, -R3 ;  /* 0x000000ffff087224 */ /* 0x008fe400078e0a03 */
[----:B------:R-:W-:Y:S01]  /*0ee0*/  FMUL R6, R6, UR6 ;  /* 0x0000000606067c20 */ /* 0x000fe20008400000 */
[----:B------:R-:W-:Y:S02]  /*0ef0*/  SHF.R.U32.HI R7, RZ, R10, R7 ;  /* 0x0000000aff077219 */ /* 0x000fe40000011607 */
[----:B------:R-:W-:Y:S01]  /*0f00*/  ISETP.NE.AND.EX P0, PT, R27, RZ, PT, P0 ;  /* 0x000000ff1b00720c */ /* 0x000fe20003f05300 */
[----:B------:R1:W3:Y:S01]  /*0f10*/  F2I.U32.TRUNC.NTZ R13, R6 ;  /* 0x00000006000d7305 */ /* 0x0002e2000020f000 */
[----:B------:R-:W1:Y:S01]  /*0f20*/  LDC R15, c[0x0][0x148] ;  /* 0x00005200ff0f7b82 */ /* 0x000e620000000800 */
[----:B--2---:R-:W-:-:S07]  /*0f30*/  IMAD R3, R5, R8, R4 ;  /* 0x0000000805037224 */ /* 0x004fce00078e0204 */
[----:B------:R-:W2:Y:S01]  /*0f40*/  LDC R21, c[0x0][0x600] ;  /* 0x00018000ff157b82 */ /* 0x000ea20000000800 */
[-CC-:B----4-:R-:W-:Y:S02]  /*0f50*/  SHF.R.U64 R30, R14, R18.reuse, R7.reuse ;  /* 0x000000120e1e7219 */ /* 0x190fe40000001207 */
[----:B------:R-:W-:Y:S01]  /*0f60*/  SHF.R.U32.HI R5, RZ, R18, R7 ;  /* 0x00000012ff057219 */ /* 0x000fe20000011607 */
[----:B------:R-:W-:-:S04]  /*0f70*/  IMAD.MOV.U32 R7, RZ, RZ, 0x1 ;  /* 0x00000001ff077424 */ /* 0x000fc800078e00ff */
[----:B------:R-:W4:Y:S01]  /*0f80*/  LDC R22, c[0x0][0x648] ;  /* 0x00019200ff167b82 */ /* 0x000f220000000800 */
[-C--:B0-----:R-:W-:Y:S02]  /*0f90*/  SHF.L.U32 R4, R9, R20.reuse, RZ ;  /* 0x0000001409047219 */ /* 0x081fe400000006ff */
[--C-:B------:R-:W-:Y:S02]  /*0fa0*/  SHF.R.U64 R18, R30, R20, R5.reuse ;  /* 0x000000141e127219 */ /* 0x100fe40000001205 */
[----:B------:R-:W-:Y:S02]  /*0fb0*/  LOP3.LUT R11, RZ, R4, RZ, 0x33, !PT ;  /* 0x00000004ff0b7212 */ /* 0x000fe400078e33ff */
[-C--:B------:R-:W-:Y:S01]  /*0fc0*/  SHF.R.U32.HI R5, RZ, R20.reuse, R5 ;  /* 0x00000014ff057219 */ /* 0x080fe20000011605 */
[----:B------:R-:W0:Y:S01]  /*0fd0*/  LDC R25, c[0x0][0x638] ;  /* 0x00018e00ff197b82 */ /* 0x000e220000000800 */
[----:B------:R-:W-:Y:S01]  /*0fe0*/  SHF.L.U32 R10, R7, R20, RZ ;  /* 0x00000014070a7219 */ /* 0x000fe200000006ff */
[----:B------:R-:W-:-:S06]  /*0ff0*/  IMAD.MOV.U32 R4, RZ, RZ, R18 ;  /* 0x000000ffff047224 */ /* 0x000fcc00078e0012 */
[----:B------:R-:W0:Y:S01]  /*1000*/  LDC R28, c[0x0][0x610] ;  /* 0x00018400ff1c7b82 */ /* 0x000e220000000800 */
[----:B-1-3--:R-:W-:Y:S05]  /*1010*/  @!P0 BRA `(.L_x_12) ;  /* 0x0000000000288947 */ /* 0x00afea0003800000 */
[----:B------:R-:W1:Y:S02]  /*1020*/  LDC R9, c[0x0][0x64c] ;  /* 0x00019300ff097b82 */ /* 0x000e640000000800 */
[----:B-1----:R-:W-:-:S05]  /*1030*/  IADD3 R9, P0, R18, R9, RZ ;  /* 0x0000000912097210 */ /* 0x002fca0007f1e0ff */
        /* <DEDUP_REMOVED lines=8> */
.L_x_12:
[----:B----4-:R-:W-:Y:S01]  /*10c0*/  SHF.R.U64 R4, R4, R22, R5 ;  /* 0x0000001604047219 */ /* 0x010fe20000001205 */
[----:B--2---:R-:W-:Y:S01]  /*10d0*/  VIADD R5, R21, 0xffffffff ;  /* 0xffffffff15057836 */ /* 0x004fe20000000000 */
[----:B------:R-:W-:Y:S01]  /*10e0*/  LOP3.LUT R11, R30, R11, RZ, 0xc0, !PT ;  /* 0x0000000b1e0b7212 */ /* 0x000fe200078ec0ff */
[----:B------:R-:W-:Y:S02]  /*10f0*/  IMAD.MOV R13, RZ, RZ, -R13 ;  /* 0x000000ffff0d7224 */ /* 0x000fe400078e0a0d */
[----:B------:R-:W-:Y:S01]  /*1100*/  IMAD.MOV R6, RZ, RZ, -R4 ;  /* 0x000000ffff067224 */ /* 0x000fe200078e0a04 */
[----:B------:R-:W-:Y:S01]  /*1110*/  LOP3.LUT R5, R14, R5, RZ, 0xc0, !PT ;  /* 0x000000050e057212 */ /* 0x000fe200078ec0ff */
[----:B------:R-:W-:Y:S02]  /*1120*/  IMAD R10, R10, R4, R11 ;  /* 0x000000040a0a7224 */ /* 0x000fe400078e020b */
[----:B------:R-:W-:Y:S02]  /*1130*/  @P2 IMAD R3, R15, R13, R12 ;  /* 0x0000000d0f032224 */ /* 0x000fe400078e020c */
[----:B0-----:R-:W-:-:S02]  /*1140*/  IMAD R4, R6, R25, R18 ;  /* 0x0000001906047224 */ /* 0x001fc400078e0212 */
[----:B------:R-:W-:Y:S02]  /*1150*/  IMAD R22, R10, R28, R3 ;  /* 0x0000001c0a167224 */ /* 0x000fe400078e0203 */
[----:B------:R-:W-:Y:S02]  /*1160*/  IMAD R5, R4, R21, R5 ;  /* 0x0000001504057224 */ /* 0x000fe400078e0205 */
[----:B------:R-:W-:Y:S02]  /*1170*/  IMAD.MOV.U32 R3, RZ, RZ, 0x1 ;  /* 0x00000001ff037424 */ /* 0x000fe400078e00ff */
[----:B------:R-:W-:Y:S01]  /*1180*/  IMAD.MOV.U32 R19, RZ, RZ, R29 ;  /* 0x000000ffff137224 */ /* 0x000fe200078e001d */
[----:B------:R-:W-:Y:S02]  /*1190*/  SEL R18, R5, R22, !P2 ;  /* 0x0000001605127207 */ /* 0x000fe40005000000 */
[----:B------:R-:W-:-:S07]  /*11a0*/  SEL R22, R22, R5, !P2 ;  /* 0x0000000516167207 */ /* 0x000fce0005000000 */
.L_x_10:
[----:B------:R-:W-:Y:S05]  /*11b0*/  @!P1 BRA `(.L_x_13) ;  /* 0x0000008000fc9947 */ /* 0x000fea0003800000 */
[----:B------:R-:W-:-:S06]  /*11c0*/  UISETP.GT.U32.AND UP0, UPT, UR12, 0x1, UPT ;  /* 0x000000010c00788c */ /* 0x000fcc000bf04070 */
[----:B------:R-:W-:-:S13]  /*11d0*/  PLOP3.LUT P0, PT, PT, PT, UP0, 0x80, 0x0 ;  /* 0x000000000000781c */ /* 0x000fda0003f0f008 */
[----:B------:R-:W-:Y:S05]  /*11e0*/  @P0 EXIT ;  /* 0x000000000000094d */ /* 0x000fea0003800000 */
.L_x_14:
[----:B------:R-:W-:-:S08]  /*11f0*/  NOP ;  /* 0x0000000000007918 */ /* 0x000fd00000000000 */
[----:B------:R-:W0:Y:S02]  /*1200*/  USETMAXREG.TRY_ALLOC.CTAPOOL UP0, 0xe8 ;  /* 0x000000e8000079c8 */ /* 0x000e240008000600 */
[----:B0-----:R-:W-:-:S13]  /*1210*/  PLOP3.LUT P0, PT, PT, PT, UP0, 0x80, 0x0 ;  /* 0x000000000000781c */ /* 0x001fda0003f0f008 */
[----:B------:R-:W-:Y:S05]  /*1220*/  @!P0 BRA `(.L_x_14) ;  /* 0xfffffffc00f08947 */ /* 0x000fea000383ffff */
[----:B------:R-:W-:-:S13]  /*1230*/  LOP3.LUT P0, RZ, R3, 0xff, RZ, 0xc0, !PT ;  /* 0x000000ff03ff7812 */ /* 0x000fda000780c0ff */
[----:B------:R-:W-:Y:S05]  /*1240*/  @!P0 EXIT ;  /* 0x000000000000894d */ /* 0x000fea0003800000 */
[----:B------:R-:W-:Y:S01]  /*1250*/  SHF.R.S32.HI R3, RZ, 0x1f, R24 ;  /* 0x0000001fff037819 */ /* 0x000fe20000011418 */
[----:B------:R-:W0:Y:S01]  /*1260*/  S2UR UR4, SR_CgaCtaId ;  /* 0x00000000000479c3 */ /* 0x000e220000008800 */
[----:B------:R-:W-:Y:S01]  /*1270*/  UIADD3 UR5, UR5, -0x1, URZ ;  /* 0xffffffff05057890 */ /* 0x000fe2000fffe03f */
[----:B------:R-:W-:Y:S01]  /*1280*/  LOP3.LUT R23, R23, 0xfffffffe, RZ, 0xc0, !PT ;  /* 0xfffffffe17177812 */ /* 0x000fe200078ec0ff */
[----:B------:R-:W-:Y:S01]  /*1290*/  UMOV UR39, 0x400 ;  /* 0x0000040000277882 */ /* 0x000fe20000000000 */
[CC--:B------:R-:W-:Y:S01]  /*12a0*/  LEA.HI R0, R3.reuse, R24.reuse, RZ, 0x2 ;  /* 0x0000001803007211 */ /* 0x0c0fe200078f10ff */
[----:B------:R-:W-:Y:S01]  /*12b0*/  USHF.L.U32 UR47, UR5, 0x3, URZ ;  /* 0x00000003052f7899 */ /* 0x000fe2000800063f */
[----:B------:R-:W-:Y:S01]  /*12c0*/  LEA.HI R3, R3, R24, RZ, 0x5 ;  /* 0x0000001803037211 */ /* 0x000fe200078f28ff */
[----:B------:R-:W-:Y:S01]  /*12d0*/  UISETP.NE.AND UP0, UPT, UR5, URZ, UPT ;  /* 0x0000003f0500728c */ /* 0x000fe2000bf05270 */
[--C-:B------:R-:W-:Y:S01]  /*12e0*/  SHF.R.S32.HI R154, RZ, 0x2, R0.reuse ;  /* 0x00000002ff9a7819 */ /* 0x100fe20000011400 */
[----:B------:R-:W-:Y:S01]  /*12f0*/  ULOP3.LUT UR44, UR47, 0x8, URZ, 0xc0, !UPT ;  /* 0x000000082f2c7892 */ /* 0x000fe2000f8ec03f */
[----:B------:R-:W-:Y:S01]  /*1300*/  SHF.R.S32.HI R5, RZ, 0x1f, R0 ;  /* 0x0000001fff057819 */ /* 0x000fe20000011400 */
[----:B------:R-:W-:Y:S01]  /*1310*/  ULOP3.LUT UR36, UR49, 0x1, URZ, 0xfc, !UPT ;  /* 0x0000000131247892 */ /* 0x000fe2000f8efc3f */
[----:B------:R-:W-:Y:S01]  /*1320*/  LOP3.LUT R7, R0, 0xfffffffc, RZ, 0xc0, !PT ;  /* 0xfffffffc00077812 */ /* 0x000fe200078ec0ff */
[----:B------:R-:W-:Y:S01]  /*1330*/  UIADD3 UR37, UR46, -0x1, URZ ;  /* 0xffffffff2e257890 */ /* 0x000fe2000fffe03f */
[----:B------:R-:W-:Y:S01]  /*1340*/  LEA.HI R5, R5, R154, RZ, 0x3 ;  /* 0x0000009a05057211 */ /* 0x000fe200078f18ff */
[----:B------:R-:W-:-:S02]  /*1350*/  USHF.L.U32 UR38, UR46, 0x1, URZ ;  /* 0x000000012e267899 */ /* 0x000fc4000800063f */
[----:B------:R-:W-:Y:S01]  /*1360*/  IMAD.IADD R164, R24, 0x1, -R7 ;  /* 0x0000000118a47824 */ /* 0x000fe200078e0a07 */
[----:B------:R-:W-:Y:S01]  /*1370*/  LOP3.LUT R5, R5, 0xfffffff8, RZ, 0xc0, !PT ;  /* 0xfffffff805057812 */ /* 0x000fe200078ec0ff */
[----:B------:R-:W-:Y:S01]  /*1380*/  ULOP3.LUT UR41, UR47, 0x8, URZ, 0xc, !UPT ;  /* 0x000000082f297892 */ /* 0x000fe2000f8e0c3f */
[----:B------:R-:W-:Y:S01]  /*1390*/  SHF.R.S32.HI R7, RZ, 0x5, R3 ;  /* 0x00000005ff077819 */ /* 0x000fe20000011403 */
[----:B------:R-:W-:Y:S02]  /*13a0*/  USEL UR42, URZ, 0x1, UP0 ;  /* 0x000000013f2a7887 */ /* 0x000fe40008000000 */
[----:B------:R-:W-:Y:S01]  /*13b0*/  IMAD.IADD R154, R154, 0x1, -R5 ;  /* 0x000000019a9a7824 */ /* 0x000fe200078e0a05 */
[----:B0-----:R-:W-:Y:S01]  /*13c0*/  ULEA UR39, UR4, UR39, 0x18 ;  /* 0x0000002704277291 */ /* 0x001fe2000f8ec03f */
[C---:B------:R-:W-:Y:S01]  /*13d0*/  IMAD R0, R7.reuse, 0x40, R164 ;  /* 0x0000004007007824 */ /* 0x040fe200078e02a4 */
[----:B------:R-:W-:Y:S01]  /*13e0*/  ULOP3.LUT UR44, UR44, 0x18, URZ, 0x3c, !UPT ;  /* 0x000000182c2c7892 */ /* 0x000fe2000f8e3c3f */
[--C-:B------:R-:W-:Y:S01]  /*13f0*/  IMAD R166, R7, -0x10, -R154.reuse ;  /* 0xfffffff007a67824 */ /* 0x100fe200078e0a9a */
[--C-:B------:R-:W-:Y:S01]  /*1400*/  SHF.R.S32.HI R5, RZ, 0x1f, R154.reuse ;  /* 0x0000001fff057819 */ /* 0x100fe2000001149a */
[----:B------:R-:W-:Y:S01]  /*1410*/  ULDC UR4, c[0x0][0x284] ;  /* 0x0000a10000047ab9 */ /* 0x000fe20000000800 */
[----:B------:R-:W-:Y:S01]  /*1420*/  SHF.R.S32.HI R155, RZ, 0x1f, R154 ;  /* 0x0000001fff9b7819 */ /* 0x000fe2000001149a */
[----:B------:R-:W-:Y:S01]  /*1430*/  UIADD3 UR40, UR39, 0x60, URZ ;  /* 0x0000006027287890 */ /* 0x000fe2000fffe03f */
[----:B------:R-:W-:Y:S01]  /*1440*/  LEA.HI R5, R5, R154, RZ, 0x2 ;  /* 0x0000009a05057211 */ /* 0x000fe200078f10ff */
[----:B------:R-:W-:-:S02]  /*1450*/  VIADD R166, R166, UR4 ;  /* 0x00000004a6a67c36 */ /* 0x000fc40008000000 */
[----:B------:R-:W-:Y:S01]  /*1460*/  UIADD3 UR43, UR47, UR40, URZ ;  /* 0x000000282f2b7290 */ /* 0x000fe2000fffe03f */
[C---:B------:R-:W-:Y:S02]  /*1470*/  LOP3.LUT R3, R5.reuse, 0xfffffffc, RZ, 0xc0, !PT ;  /* 0xfffffffc05037812 */ /* 0x040fe400078ec0ff */
[C---:B------:R-:W-:Y:S02]  /*1480*/  LOP3.LUT P0, RZ, R5.reuse, 0x4, RZ, 0xc0, !PT ;  /* 0x0000000405ff7812 */ /* 0x040fe4000780c0ff */
[----:B------:R-:W-:Y:S01]  /*1490*/  LOP3.LUT R165, R5, 0x4, RZ, 0xc0, !PT ;  /* 0x0000000405a57812 */ /* 0x000fe200078ec0ff */
[----:B------:R-:W-:Y:S02]  /*14a0*/  IMAD.IADD R3, R154, 0x1, -R3 ;  /* 0x000000019a037824 */ /* 0x000fe400078e0a03 */
[----:B------:R-:W-:-:S04]  /*14b0*/  IMAD.WIDE R154, R7, 0x10, R154 ;  /* 0x00000010079a7825 */ /* 0x000fc800078e029a */
[----:B------:R-:W-:-:S04]  /*14c0*/  IMAD.U32 R0, R0, 0x8, R3 ;  /* 0x0000000800007824 */ /* 0x000fc800078e0003 */
[----:B------:R-:W-:Y:S01]  /*14d0*/  @P0 LOP3.LUT R23, R23, 0x1, RZ, 0xfc, !PT ;  /* 0x0000000117170812 */ /* 0x000fe200078efcff */
[----:B------:R-:W-:-:S07]  /*14e0*/  IMAD.IADD R165, R165, 0x1, R0 ;  /* 0x00000001a5a57824 */ /* 0x000fce00078e0200 */
.L_x_301:
[----:B------:R-:W-:Y:S02]  /*14f0*/  IMAD.U32 R0, RZ, RZ, UR42 ;  /* 0x0000002aff007e24 */ /* 0x000fe4000f8e00ff */
[----:B------:R-:W-:-:S03]  /*1500*/  IMAD.U32 R167, RZ, RZ, UR40 ;  /* 0x00000028ffa77e24 */ /* 0x000fc6000f8e00ff */
[----:B------:R-:W-:-:S04]  /*1510*/  SHF.L.U32 R0, R0, 0x1f, RZ ;  /* 0x0000001f00007819 */ /* 0x000fc800000006ff */
[----:B------:R-:W0:Y:S02]  /*1520*/  SYNCS.PHASECHK.TRANS64.TRYWAIT P0, [R167+UR47], R0 ;  /* 0x00000000a70075a7 */ /* 0x000e24000800016f */
[----:B01234-:R-:W-:Y:S05]  /*1530*/  @!P0 BRA `(.L_x_15) ;  /* 0x0000009400788947 */ /* 0x01ffea0003800000 */
.L_x_326:
[----:B------:R-:W-:-:S04]  /*1540*/  UIADD3 UR4, UR39, 0x800, URZ ;  /* 0x0000080027047890 */ /* 0x000fc8000fffe03f */
[----:B------:R-:W-:-:S06]  /*1550*/  ULOP3.LUT UP0, URZ, UR4, 0x9f, URZ, 0xc0, !UPT ;  /* 0x0000009f043f7892 */ /* 0x000fcc000f80c03f */
[----:B------:R-:W-:-:S13]  /*1560*/  PLOP3.LUT P0, PT, PT, PT, UP0, 0x80, 0x0 ;  /* 0x000000000000781c */ /* 0x000fda0003f0f008 */
[----:B------:R-:W-:Y:S05]  /*1570*/  @!P0 BRA `(.L_x_16) ;  /* 0x0000000000408947 */ /* 0x000fea0003800000 */
[----:B0-----:R-:W-:Y:S01]  /*1580*/  MOV R0, 0x0 ;  /* 0x0000000000007802 */ /* 0x001fe20000000f00 */
[----:B------:R-:W-:Y:S01]  /*1590*/  ULDC.64 UR4, c[0x4][0x70] ;  /* 0x01001c0000047ab9 */ /* 0x000fe20000000a00 */
[----:B------:R-:W-:Y:S01]  /*15a0*/  ULDC.64 UR6, c[0x4][0x8] ;  /* 0x0100020000067ab9 */ /* 0x000fe20000000a00 */
[----:B------:R-:W-:Y:S01]  /*15b0*/  IMAD.U32 R4, RZ, RZ, UR4 ;  /* 0x00000004ff047e24 */ /* 0x000fe2000f8e00ff */
[----:B------:R0:W1:Y:S01]  /*15c0*/  LDC.64 R14, c[0x4][R0] ;  /* 0x01000000000e7b82 */ /* 0x0000620000000a00 */
[----:B------:R-:W-:Y:S01]  /*15d0*/  IMAD.U32 R5, RZ, RZ, UR5 ;  /* 0x00000005ff057e24 */ /* 0x000fe2000f8e00ff */
[----:B------:R-:W-:Y:S01]  /*15e0*/  ULDC.64 UR4, c[0x4][0x78] ;  /* 0x01001e0000047ab9 */ /* 0x000fe20000000a00 */
[----:B------:R-:W-:Y:S02]  /*15f0*/  IMAD.U32 R10, RZ, RZ, UR6 ;  /* 0x00000006ff0a7e24 */ /* 0x000fe4000f8e00ff */
[----:B------:R-:W-:Y:S02]  /*1600*/  IMAD.U32 R6, RZ, RZ, UR4 ;  /* 0x00000004ff067e24 */ /* 0x000fe4000f8e00ff */
[----:B------:R-:W-:-:S02]  /*1610*/  IMAD.U32 R7, RZ, RZ, UR5 ;  /* 0x00000005ff077e24 */ /* 0x000fc4000f8e00ff */
[----:B------:R-:W-:Y:S02]  /*1620*/  IMAD.U32 R11, RZ, RZ, UR7 ;  /* 0x00000007ff0b7e24 */ /* 0x000fe4000f8e00ff */
[----:B------:R-:W-:Y:S02]  /*1630*/  IMAD.MOV.U32 R8, RZ, RZ, 0x70 ;  /* 0x00000070ff087424 */ /* 0x000fe400078e00ff */
[----:B------:R-:W-:Y:S02]  /*1640*/  IMAD.MOV.U32 R12, RZ, RZ, 0x1 ;  /* 0x00000001ff0c7424 */ /* 0x000fe400078e00ff */
[----:B0-----:R-:W-:-:S07]  /*1650*/  IMAD.MOV.U32 R13, RZ, RZ, RZ ;  /* 0x000000ffff0d7224 */ /* 0x001fce00078e00ff */
[----:B------:R-:W-:-:S07]  /*1660*/  LEPC R20, `(.L_x_16) ;  /* 0x000000001014794e */ /* 0x000fce0000000000 */
[----:B-1---5:R-:W-:Y:S05]  /*1670*/  CALL.ABS.NOINC R14 ;  /* 0x000000000e007343 */ /* 0x022fea0003c00000 */
.L_x_16:
[----:B------:R-:W-:-:S04]  /*1680*/  IMAD.U32 R26, RZ, RZ, UR39 ;  /* 0x00000027ff1a7e24 */ /* 0x000fc8000f8e00ff */
[----:B------:R-:W-:-:S05]  /*1690*/  VIADD R26, R26, 0xa800 ;  /* 0x0000a8001a1a7836 */ /* 0x000fca0000000000 */
[----:B------:R-:W-:-:S13]  /*16a0*/  LOP3.LUT P0, RZ, R26, 0x3ff, RZ, 0xc0, !PT ;  /* 0x000003ff1aff7812 */ /* 0x000fda000780c0ff */
[----:B------:R-:W-:Y:S05]  /*16b0*/  @!P0 BRA `(.L_x_17) ;  /* 0x00000000007c8947 */ /* 0x000fea0003800000 */
[----:B------:R-:W-:Y:S01]  /*16c0*/  MOV R24, 0x0 ;  /* 0x0000000000187802 */ /* 0x000fe20000000f00 */
[----:B------:R-:W-:Y:S01]  /*16d0*/  ULDC.64 UR4, c[0x4][0x70] ;  /* 0x01001c0000047ab9 */ /* 0x000fe20000000a00 */
[----:B------:R-:W-:Y:S01]  /*16e0*/  ULDC.64 UR6, c[0x4][0x78] ;  /* 0x01001e0000067ab9 */ /* 0x000fe20000000a00 */
[----:B------:R-:W-:Y:S01]  /*16f0*/  IMAD.U32 R4, RZ, RZ, UR4 ;  /* 0x00000004ff047e24 */ /* 0x000fe2000f8e00ff */
[----:B------:R1:W2:Y:S01]  /*1700*/  LDC.64 R14, c[0x4][R24] ;  /* 0x01000000180e7b82 */ /* 0x0002a20000000a00 */
[----:B------:R-:W-:Y:S01]  /*1710*/  IMAD.U32 R5, RZ, RZ, UR5 ;  /* 0x00000005ff057e24 */ /* 0x000fe2000f8e00ff */
[----:B------:R-:W-:Y:S01]  /*1720*/  ULDC.64 UR4, c[0x4][0x10] ;  /* 0x0100040000047ab9 */ /* 0x000fe20000000a00 */
[----:B------:R-:W-:Y:S01]  /*1730*/  IMAD.U32 R6, RZ, RZ, UR6 ;  /* 0x00000006ff067e24 */ /* 0x000fe2000f8e00ff */
[----:B------:R-:W-:Y:S01]  /*1740*/  MOV R13, RZ ;  /* 0x000000ff000d7202 */ /* 0x000fe20000000f00 */
[----:B------:R-:W-:Y:S02]  /*1750*/  IMAD.U32 R7, RZ, RZ, UR7 ;  /* 0x00000007ff077e24 */ /* 0x000fe4000f8e00ff */
[----:B------:R-:W-:-:S02]  /*1760*/  IMAD.U32 R10, RZ, RZ, UR4 ;  /* 0x00000004ff0a7e24 */ /* 0x000fc4000f8e00ff */
[----:B------:R-:W-:Y:S02]  /*1770*/  IMAD.U32 R11, RZ, RZ, UR5 ;  /* 0x00000005ff0b7e24 */ /* 0x000fe4000f8e00ff */
[----:B------:R-:W-:Y:S02]  /*1780*/  IMAD.MOV.U32 R8, RZ, RZ, 0x70 ;  /* 0x00000070ff087424 */ /* 0x000fe400078e00ff */
[----:B-1----:R-:W-:-:S07]  /*1790*/  IMAD.MOV.U32 R12, RZ, RZ, 0x1 ;  /* 0x00000001ff0c7424 */ /* 0x002fce00078e00ff */
[----:B------:R-:W-:-:S07]  /*17a0*/  LEPC R20, `(.L_x_18) ;  /* 0x000000001014794e */ /* 0x000fce0000000000 */
[----:B0-2--5:R-:W-:Y:S05]  /*17b0*/  CALL.ABS.NOINC R14 ;  /* 0x000000000e007343 */ /* 0x025fea0003c00000 */
.L_x_18:
[----:B------:R-:W0:Y:S01]  /*17c0*/  LDC.64 R24, c[0x4][R24] ;  /* 0x0100000018187b82 */ /* 0x000e220000000a00 */
[----:B------:R-:W-:Y:S01]  /*17d0*/  ULDC.64 UR4, c[0x4][0x70] ;  /* 0x01001c0000047ab9 */ /* 0x000fe20000000a00 */
[----:B------:R-:W-:Y:S01]  /*17e0*/  ULDC.64 UR6, c[0x4][0x10] ;  /* 0x0100040000067ab9 */ /* 0x000fe20000000a00 */
[----:B------:R-:W-:Y:S02]  /*17f0*/  IMAD.U32 R4, RZ, RZ, UR4 ;  /* 0x00000004ff047e24 */ /* 0x000fe4000f8e00ff */
        /* <DEDUP_REMOVED lines=8> */
[----:B------:R-:W-:-:S07]  /*1880*/  IMAD.MOV.U32 R13, RZ, RZ, RZ ;  /* 0x000000ffff0d7224 */ /* 0x000fce00078e00ff */
[----:B------:R-:W-:-:S07]  /*1890*/  LEPC R20, `(.L_x_17) ;  /* 0x000000001014794e */ /* 0x000fce0000000000 */
[----:B0-----:R-:W-:Y:S05]  /*18a0*/  CALL.ABS.NOINC R24 ;  /* 0x0000000018007343 */ /* 0x001fea0003c00000 */
.L_x_17:
[----:B0-----:R-:W-:Y:S01]  /*18b0*/  IMAD.U32 R0, RZ, RZ, UR36 ;  /* 0x00000024ff007e24 */ /* 0x001fe2000f8e00ff */
[----:B------:R-:W-:-:S04]  /*18c0*/  UMOV UR4, 0xffffffff ;  /* 0xffffffff00047882 */ /* 0x000fc80000000000 */
[----:B------:R-:W-:Y:S01]  /*18d0*/  ISETP.NE.AND P0, PT, R0, 0x3, PT ;  /* 0x000000030000780c */ /* 0x000fe20003f05270 */
[----:B------:R-:W-:-:S12]  /*18e0*/  BRA.DIV UR4, `(.L_x_19) ;  /* 0x0000009204a47947 */ /* 0x000fd8000b800000 */
.L_x_328:
[----:B------:R-:W-:Y:S05]  /*18f0*/  @!P0 BRA `(.L_x_20) ;  /* 0x0000000000048947 */ /* 0x000fea0003800000 */
[----:B------:R-:W-:Y:S01]  /*1900*/  BPT.TRAP 0x1 ;  /* 0x000000040000795c */ /* 0x000fe20000300000 */
.L_x_20:
[----:B------:R-:W-:Y:S02]  /*1910*/  IMAD.U32 R3, RZ, RZ, UR52 ;  /* 0x00000034ff037e24 */ /* 0x000fe4000f8e00ff */
[----:B------:R-:W-:-:S03]  /*1920*/  IMAD.U32 R0, RZ, RZ, UR48 ;  /* 0x00000030ff007e24 */ /* 0x000fc6000f8e00ff */
[----:B------:R-:W-:Y:S02]  /*1930*/  LEA R3, R3, UR39, 0x3 ;  /* 0x0000002703037c11 */ /* 0x000fe4000f8e18ff */
[----:B------:R-:W-:-:S04]  /*1940*/  SHF.L.U32 R0, R0, 0x1f, RZ ;  /* 0x0000001f00007819 */ /* 0x000fc800000006ff */
[----:B------:R0:W1:Y:S01]  /*1950*/  SYNCS.PHASECHK.TRANS64.TRYWAIT P1, [R3+URZ], R0 ;  /* 0x00000000030075a7 */ /* 0x000062000802017f */
[----:B------:R-:W-:Y:S05]  /*1960*/  @!P0 BRA `(.L_x_21) ;  /* 0x0000000000048947 */ /* 0x000fea0003800000 */
[----:B------:R-:W-:Y:S01]  /*1970*/  BPT.TRAP 0x1 ;  /* 0x000000040000795c */ /* 0x000fe20000300000 */
.L_x_21:
[----:B-1----:R-:W-:Y:S05]  /*1980*/  @P1 BRA `(.L_x_22) ;  /* 0x0000000000081947 */ /* 0x002fea0003800000 */
[----:B------:R-:W1:Y:S02]  /*1990*/  SYNCS.PHASECHK.TRANS64.TRYWAIT P1, [R3+URZ], R0 ;  /* 0x00000000030075a7 */ /* 0x000e64000802017f */
[----:B-1----:R-:W-:Y:S05]  /*19a0*/  @!P1 BRA `(.L_x_23) ;  /* 0x0000009000909947 */ /* 0x002fea0003800000 */
.L_x_22:
[----:B------:R-:W-:-:S04]  /*19b0*/  UIADD3 UR4, UR52, 0x1, URZ ;  /* 0x0000000134047890 */ /* 0x000fc8000fffe03f */
[----:B------:R-:W-:Y:S02]  /*19c0*/  UISETP.NE.AND UP0, UPT, UR4, 0x5, UPT ;  /* 0x000000050400788c */ /* 0x000fe4000bf05270 */
[----:B01----:R-:W-:Y:S02]  /*19d0*/  IMAD.U32 R0, RZ, RZ, UR4 ;  /* 0x00000004ff007e24 */ /* 0x003fe4000f8e00ff */
[----:B------:R-:W-:Y:S02]  /*19e0*/  USEL UR4, URZ, 0x1, UP0 ;  /* 0x000000013f047887 */ /* 0x000fe40008000000 */
[----:B------:R-:W-:Y:S02]  /*19f0*/  PLOP3.LUT P1, PT, PT, PT, UP0, 0x80, 0x0 ;  /* 0x000000000000781c */ /* 0x000fe40003f2f008 */
[----:B------:R-:W-:Y:S02]  /*1a00*/  ULOP3.LUT UR4, UR48, UR4, URZ, 0x3c, !UPT ;  /* 0x0000000430047292 */ /* 0x000fe4000f8e3c3f */
[----:B------:R-:W-:-:S04]  /*1a10*/  SEL R0, R0, RZ, P1 ;  /* 0x000000ff00007207 */ /* 0x000fc80000800000 */
[----:B------:R-:W-:Y:S01]  /*1a20*/  IMAD.U32 R3, RZ, RZ, UR4 ;  /* 0x00000004ff037e24 */ /* 0x000fe2000f8e00ff */
[----:B------:R-:W-:Y:S06]  /*1a30*/  @!P0 BRA `(.L_x_24) ;  /* 0x0000000000048947 */ /* 0x000fec0003800000 */
[----:B------:R-:W-:Y:S01]  /*1a40*/  BPT.TRAP 0x1 ;  /* 0x000000040000795c */ /* 0x000fe20000300000 */
.L_x_24:
[----:B------:R-:W-:Y:S01]  /*1a50*/  IMAD.U32 R4, RZ, RZ, UR52 ;  /* 0x00000034ff047e24 */ /* 0x000fe2000f8e00ff */
[----:B------:R-:W-:Y:S02]  /*1a60*/  LOP3.LUT P3, RZ, R23, 0x1, RZ, 0xc0, !PT ;  /* 0x0000000117ff7812 */ /* 0x000fe4000786c0ff */
[----:B------:R-:W-:Y:S01]  /*1a70*/  SHF.L.U32 R7, R3, 0x1f, RZ ;  /* 0x0000001f03077819 */ /* 0x000fe200000006ff */
[----:B------:R-:W-:Y:S01]  /*1a80*/  IMAD R4, R4, 0x800, R165 ;  /* 0x0000080004047824 */ /* 0x000fe200078e02a5 */
[----:B------:R-:W-:-:S04]  /*1a90*/  ISETP.NE.AND P2, PT, RZ, UR37, PT ;  /* 0x00000025ff007c0c */ /* 0x000fc8000bf45270 */
[----:B------:R-:W-:Y:S02]  /*1aa0*/  LEA R5, R4, UR39, 0x2 ;  /* 0x0000002704057c11 */ /* 0x000fe4000f8e10ff */
[----:B------:R-:W-:-:S03]  /*1ab0*/  LEA R4, R0, UR39, 0x3 ;  /* 0x0000002700047c11 */ /* 0x000fc6000f8e18ff */
[C---:B------:R-:W-:Y:S01]  /*1ac0*/  VIADD R8, R5.reuse, 0x800 ;  /* 0x0000080005087836 */ /* 0x040fe20000000000 */
[----:B------:R0:W1:Y:S01]  /*1ad0*/  SYNCS.PHASECHK.TRANS64.TRYWAIT P1, [R4+URZ], R7 ;  /* 0x00000007040075a7 */ /* 0x000062000802017f */
[----:B------:R-:W-:Y:S01]  /*1ae0*/  VIADD R6, R5, 0x890 ;  /* 0x0000089005067836 */ /* 0x000fe20000000000 */
[----:B------:R0:W2:Y:S01]  /*1af0*/  LDS R160, [R5+0x800] ;  /* 0x0008000005a07984 */ /* 0x0000a20000000800 */
[----:B------:R-:W-:-:S07]  /*1b00*/  @P3 VIADD R6, R8, 0x70 ;  /* 0x0000007008063836 */ /* 0x000fce0000000000 */
[----:B------:R-:W-:Y:S05]  /*1b10*/  WARPSYNC.ALL ;  /* 0x0000000000007948 */ /* 0x000fea0003800000 */
[----:B------:R-:W-:Y:S04]  /*1b20*/  LDS R161, [R5+0xc00] ;  /* 0x000c000005a17984 */ /* 0x000fe80000000800 */
[----:B------:R-:W-:Y:S04]  /*1b30*/  LDS R156, [R5+0x900] ;  /* 0x00090000059c7984 */ /* 0x000fe80000000800 */
[----:B------:R-:W-:Y:S04]  /*1b40*/  LDS R157, [R5+0xd00] ;  /* 0x000d0000059d7984 */ /* 0x000fe80000000800 */
[----:B------:R-:W-:Y:S04]  /*1b50*/  LDS R162, [R6] ;  /* 0x0000000006a27984 */ /* 0x000fe80000000800 */
[----:B------:R-:W2:Y:S04]  /*1b60*/  LDS R163, [R6+0x400] ;  /* 0x0004000006a37984 */ /* 0x000ea80000000800 */
[----:B------:R-:W-:Y:S04]  /*1b70*/  LDS R158, [R6+0x100] ;  /* 0x00010000069e7984 */ /* 0x000fe80000000800 */
[----:B------:R-:W3:Y:S01]  /*1b80*/  LDS R159, [R6+0x500] ;  /* 0x00050000069f7984 */ /* 0x000ee20000000800 */
[----:B------:R-:W-:Y:S01]  /*1b90*/  R2UR UR4, R26 ;  /* 0x000000001a0472ca */ /* 0x000fe200000e0000 */
[----:B------:R-:W-:Y:S01]  /*1ba0*/  UMOV UR7, 0x40000040 ;  /* 0x4000004000077882 */ /* 0x000fe20000000000 */
[----:B--2---:R-:W-:-:S11]  /*1bb0*/  WARPGROUP.ARRIVE ;  /* 0x00000000000079c5 */ /* 0x004fd60000000000 */
[----:B------:R-:W-:-:S04]  /*1bc0*/  USHF.R.U32.HI UR4, URZ, 0x4, UR4 ;  /* 0x000000043f047899 */ /* 0x000fc80008011604 */
[----:B------:R-:W-:-:S04]  /*1bd0*/  ULOP3.LUT UR4, UR4, 0x3fff, URZ, 0xc0, !UPT ;  /* 0x00003fff04047892 */ /* 0x000fc8000f8ec03f */
[----:B------:R-:W-:-:S04]  /*1be0*/  ULOP3.LUT UR8, UR4, 0x10000, URZ, 0xfc, !UPT ;  /* 0x0001000004087892 */ /* 0x000fc8000f8efc3f */
[----:B------:R-:W-:-:S07]  /*1bf0*/  ULEA UR4, UR52, UR8, 0xb ;  /* 0x0000000834047291 */ /* 0x000fce000f8e583f */
[----:B------:R-:W-:Y:S02]  /*1c00*/  UMOV UR6, UR4 ;  /* 0x0000000400067c82 */ /* 0x000fe40008000000 */
[----:B------:R-:W-:Y:S01]  /*1c10*/  HGMMA.64x256x8.F32.TF32 R24, R160, gdesc[UR4], RZ, !UPT, gsb0 ;  /* 0x07e00004a0187df0 */ /* 0x000fe2000c0028ff */
[----:B------:R-:W-:Y:S01]  /*1c20*/  UIADD3 UR6, UR4, 0x2, URZ ;  /* 0x0000000204067890 */ /* 0x000fe2000fffe03f */
[----:B------:R-:W-:Y:S01]  /*1c30*/  UMOV UR7, 0x40000040 ;  /* 0x4000004000077882 */ /* 0x000fe20000000000 */
[----:B------:R-:W-:Y:S02]  /*1c40*/  WARPGROUP.DEPBAR.LE gsb0, 0x0 ;  /* 0x00008000000079c5 */ /* 0x000fe40000010000 */
[----:B---3--:R-:W-:-:S15]  /*1c50*/  WARPGROUP.ARRIVE ;  /* 0x00000000000079c5 */ /* 0x008fde0000000000 */
[----:B------:R-:W-:-:S08]  /*1c60*/  NOP ;  /* 0x0000000000007918 */ /* 0x000fd00000000000 */
[----:B------:R-:W-:Y:S01]  /*1c70*/  HGMMA.64x256x8.F32.TF32 R24, R156, gdesc[UR4], R24, gsb0 ;  /* 0x07e000049c187df0 */ /* 0x000fe20008002818 */
[----:B------:R-:W-:Y:S01]  /*1c80*/  UIADD3 UR6, UR4, 0x4, URZ ;  /* 0x0000000404067890 */ /* 0x000fe2000fffe03f */
[----:B------:R-:W-:Y:S01]  /*1c90*/  UMOV UR7, 0x40000040 ;  /* 0x4000004000077882 */ /* 0x000fe20000000000 */
[----:B------:R-:W-:Y:S02]  /*1ca0*/  WARPGROUP.DEPBAR.LE gsb0, 0x0 ;  /* 0x00008000000079c5 */ /* 0x000fe40000010000 */
[----:B------:R-:W-:Y:S04]  /*1cb0*/  LDS R156, [R5+0xa00] ;  /* 0x000a0000059c7984 */ /* 0x000fe80000000800 */
[----:B------:R-:W-:Y:S04]  /*1cc0*/  LDS R157, [R5+0xe00] ;  /* 0x000e0000059d7984 */ /* 0x000fe80000000800 */
[----:B------:R-:W-:Y:S04]  /*1cd0*/  LDS R158, [R6+0x200] ;  /* 0x00020000069e7984 */ /* 0x000fe80000000800 */
[----:B------:R-:W2:Y:S02]  /*1ce0*/  LDS R159, [R6+0x600] ;  /* 0x00060000069f7984 */ /* 0x000ea40000000800 */
[----:B--2---:R-:W-:-:S09]  /*1cf0*/  WARPGROUP.ARRIVE ;  /* 0x00000000000079c5 */ /* 0x004fd20000000000 */
        /* <DEDUP_REMOVED lines=9> */
[----:B------:R-:W-:Y:S03]  /*1d90*/  HGMMA.64x256x8.F32.TF32 R24, R156, gdesc[UR4], R24, gsb0 ;  /* 0x07e000049c187df0 */ /* 0x000fe60008002818 */
[----:B------:R-:W-:Y:S02]  /*1da0*/  WARPGROUP.DEPBAR.LE gsb0, 0x0 ;  /* 0x00008000000079c5 */ /* 0x000fe40000010000 */
[----:B------:R-:W-:Y:S05]  /*1db0*/  @!P2 BRA `(.L_x_25) ;  /* 0x0000000800a4a947 */ /* 0x000fea0003800000 */
[----:B------:R-:W-:Y:S05]  /*1dc0*/  @!P0 BRA `(.L_x_26) ;  /* 0x0000000000048947 */ /* 0x000fea0003800000 */
[----:B------:R-:W-:Y:S01]  /*1dd0*/  BPT.TRAP 0x1 ;  /* 0x000000040000795c */ /* 0x000fe20000300000 */
.L_x_26:
[----:B------:R-:W-:-:S04]  /*1de0*/  IMAD.SHL.U32 R8, R0, 0x800, RZ ;  /* 0x0000080000087824 */ /* 0x000fc800078e00ff */
[----:B0-----:R-:W-:-:S05]  /*1df0*/  IMAD.IADD R5, R165, 0x1, R8 ;  /* 0x00000001a5057824 */ /* 0x001fca00078e0208 */
[----:B------:R-:W-:-:S05]  /*1e00*/  LEA R5, R5, UR39, 0x2 ;  /* 0x0000002705057c11 */ /* 0x000fca000f8e10ff */
[C---:B------:R-:W-:Y:S02]  /*1e10*/  VIADD R9, R5.reuse, 0x800 ;  /* 0x0000080005097836 */ /* 0x040fe40000000000 */
[----:B------:R-:W-:Y:S02]  /*1e20*/  VIADD R6, R5, 0x890 ;  /* 0x0000089005067836 */ /* 0x000fe40000000000 */
[----:B------:R-:W-:Y:S01]  /*1e30*/  @P3 VIADD R6, R9, 0x70 ;  /* 0x0000007009063836 */ /* 0x000fe20000000000 */
[----:B-1----:R-:W-:Y:S06]  /*1e40*/  @P1 BRA `(.L_x_27) ;  /* 0x0000000000081947 */ /* 0x002fec0003800000 */
[----:B------:R-:W0:Y:S02]  /*1e50*/  SYNCS.PHASECHK.TRANS64.TRYWAIT P1, [R4+URZ], R7 ;  /* 0x00000007040075a7 */ /* 0x000e24000802017f */
[----:B0-----:R-:W-:Y:S05]  /*1e60*/  @!P1 BRA `(.L_x_28) ;  /* 0x0000008c00749947 */ /* 0x001fea0003800000 */
.L_x_27:
[----:B0-----:R-:W0:Y:S01]  /*1e70*/  LDC R4, c[0x0][0x28c] ;  /* 0x0000a300ff047b82 */ /* 0x001e220000000800 */
[----:B------:R1:W2:Y:S01]  /*1e80*/  LDS R160, [R5+0x800] ;  /* 0x0008000005a07984 */ /* 0x0002a20000000800 */
[----:B------:R-:W-:-:S03]  /*1e90*/  UMOV UR4, UR52 ;  /* 0x0000003400047c82 */ /* 0x000fc60008000000 */
[----:B------:R1:W3:Y:S04]  /*1ea0*/  LDS R161, [R5+0xc00] ;  /* 0x000c000005a17984 */ /* 0x0002e80000000800 */
[----:B------:R1:W4:Y:S04]  /*1eb0*/  LDS R162, [R6] ;  /* 0x0000000006a27984 */ /* 0x0003280000000800 */
[----:B------:R1:W1:Y:S01]  /*1ec0*/  LDS R163, [R6+0x400] ;  /* 0x0004000006a37984 */ /* 0x0002620000000800 */
[----:B0-----:R-:W-:-:S13]  /*1ed0*/  ISETP.GE.AND P1, PT, R4, 0x41, PT ;  /* 0x000000410400780c */ /* 0x001fda0003f26270 */
[----:B-1234-:R-:W-:Y:S05]  /*1ee0*/  @!P1 BRA `(.L_x_29) ;  /* 0x0000000400789947 */ /* 0x01efea0003800000 */
[----:B------:R-:W-:Y:S01]  /*1ef0*/  UMOV UR5, UR37 ;  /* 0x0000002500057c82 */ /* 0x000fe20008000000 */
[----:B------:R-:W-:-:S05]  /*1f00*/  UMOV UR4, UR52 ;  /* 0x0000003400047c82 */ /* 0x000fca0008000000 */
.L_x_37:
[----:B------:R-:W-:-:S05]  /*1f10*/  VIADD R4, R0, 0x1 ;  /* 0x0000000100047836 */ /* 0x000fca0000000000 */
[----:B------:R-:W-:-:S04]  /*1f20*/  ISETP.NE.AND P1, PT, R4, 0x5, PT ;  /* 0x000000050400780c */ /* 0x000fc80003f25270 */
[----:B0-----:R-:W-:Y:S02]  /*1f30*/  SEL R6, RZ, 0x1, P1 ;  /* 0x00000001ff067807 */ /* 0x001fe40000800000 */
[----:B------:R-:W-:Y:S02]  /*1f40*/  SEL R9, R4, RZ, P1 ;  /* 0x000000ff04097207 */ /* 0x000fe40000800000 */
[----:B------:R-:W-:Y:S01]  /*1f50*/  LOP3.LUT R3, R3, R6, RZ, 0x3c, !PT ;  /* 0x0000000603037212 */ /* 0x000fe200078e3cff */
[----:B------:R-:W-:Y:S06]  /*1f60*/  @!P0 BRA `(.L_x_30) ;  /* 0x0000000000048947 */ /* 0x000fec0003800000 */
[----:B------:R-:W-:Y:S01]  /*1f70*/  BPT.TRAP 0x1 ;  /* 0x000000040000795c */ /* 0x000fe20000300000 */
.L_x_30:
[----:B------:R-:W-:Y:S01]  /*1f80*/  IMAD.MOV.U32 R5, RZ, RZ, 0x40000040 ;  /* 0x40000040ff057424 */ /* 0x000fe200078e00ff */
[C---:B------:R-:W-:Y:S01]  /*1f90*/  LEA R4, R0.reuse, UR8, 0xb ;  /* 0x0000000800047c11 */ /* 0x040fe2000f8e58ff */
[----:B------:R-:W-:Y:S01]  /*1fa0*/  IMAD R0, R0, 0x800, R165 ;  /* 0x0000080000007824 */ /* 0x000fe200078e02a5 */
[----:B------:R-:W-:Y:S01]  /*1fb0*/  LEA R10, R9, UR39, 0x3 ;  /* 0x00000027090a7c11 */ /* 0x000fe2000f8e18ff */
[----:B------:R-:W-:Y:S01]  /*1fc0*/  IMAD.MOV.U32 R7, RZ, RZ, 0x40000040 ;  /* 0x40000040ff077424 */ /* 0x000fe200078e00ff */
[C---:B------:R-:W-:Y:S01]  /*1fd0*/  R2UR UR6, R4.reuse ;  /* 0x00000000040672ca */ /* 0x040fe200000e0000 */
[----:B------:R-:W-:Y:S01]  /*1fe0*/  VIADD R6, R4, 0x2 ;  /* 0x0000000204067836 */ /* 0x000fe20000000000 */
[----:B------:R-:W-:Y:S02]  /*1ff0*/  R2UR UR7, R5 ;  /* 0x00000000050772ca */ /* 0x000fe400000e0000 */
[----:B------:R-:W-:Y:S02]  /*2000*/  SHF.L.U32 R13, R3, 0x1f, RZ ;  /* 0x0000001f030d7819 */ /* 0x000fe400000006ff */
[----:B------:R-:W-:-:S02]  /*2010*/  LOP3.LUT P3, RZ, R23, 0x1, RZ, 0xc0, !PT ;  /* 0x0000000117ff7812 */ /* 0x000fc4000786c0ff */
[----:B------:R0:W1:Y:S01]  /*2020*/  SYNCS.PHASECHK.TRANS64.TRYWAIT P1, [R10+URZ], R13 ;  /* 0x0000000d0a0075a7 */ /* 0x000062000802017f */
[----:B------:R-:W-:Y:S01]  /*2030*/  WARPGROUP.ARRIVE ;  /* 0x00000000000079c5 */ /* 0x000fe20000000000 */
[----:B------:R-:W-:-:S05]  /*2040*/  LEA R11, R0, UR39, 0x2 ;  /* 0x00000027000b7c11 */ /* 0x000fca000f8e10ff */
[----:B------:R-:W-:Y:S01]  /*2050*/  HGMMA.64x256x8.F32.TF32 R24, R160, gdesc[UR4], R24, gsb0 ;  /* 0x07e00004a0187df0 */ /* 0x000fe20008002818 */
[C---:B------:R-:W-:Y:S01]  /*2060*/  VIADD R0, R11.reuse, 0x900 ;  /* 0x000009000b007836 */ /* 0x040fe20000000000 */
[----:B------:R-:W-:Y:S01]  /*2070*/  R2UR UR6, R6 ;  /* 0x00000000060672ca */ /* 0x000fe200000e0000 */
[----:B------:R-:W-:Y:S01]  /*2080*/  VIADD R8, R11, 0x990 ;  /* 0x000009900b087836 */ /* 0x000fe20000000000 */
[----:B------:R-:W-:Y:S01]  /*2090*/  R2UR UR7, R7 ;  /* 0x00000000070772ca */ /* 0x000fe200000e0000 */
[----:B------:R-:W-:Y:S01]  /*20a0*/  @P3 VIADD R8, R0, 0x70 ;  /* 0x0000007000083836 */ /* 0x000fe20000000000 */
[----:B------:R-:W-:Y:S02]  /*20b0*/  WARPGROUP.DEPBAR.LE gsb0, 0x0 ;  /* 0x00008000000079c5 */ /* 0x000fe40000010000 */
[----:B------:R-:W-:Y:S04]  /*20c0*/  LDS R156, [R11+0x900] ;  /* 0x000900000b9c7984 */ /* 0x000fe80000000800 */
[----:B------:R-:W-:Y:S04]  /*20d0*/  LDS R157, [R11+0xd00] ;  /* 0x000d00000b9d7984 */ /* 0x000fe80000000800 */
[----:B------:R-:W-:Y:S04]  /*20e0*/  LDS R158, [R8] ;  /* 0x00000000089e7984 */ /* 0x000fe80000000800 */
[----:B------:R-:W2:Y:S02]  /*20f0*/  LDS R159, [R8+0x400] ;  /* 0x00040000089f7984 */ /* 0x000ea40000000800 */
[----:B--2---:R-:W-:-:S06]  /*2100*/  WARPGROUP.ARRIVE ;  /* 0x00000000000079c5 */ /* 0x004fcc0000000000 */
[----:B------:R-:W-:Y:S03]  /*2110*/  HGMMA.64x256x8.F32.TF32 R24, R156, gdesc[UR4], R24, gsb0 ;  /* 0x07e000049c187df0 */ /* 0x000fe60008002818 */
[----:B------:R-:W-:Y:S02]  /*2120*/  WARPGROUP.DEPBAR.LE gsb0, 0x0 ;  /* 0x00008000000079c5 */ /* 0x000fe40000010000 */
[----:B------:R0:W2:Y:S04]  /*2130*/  LDS R156, [R11+0xa00] ;  /* 0x000a00000b9c7984 */ /* 0x0000a80000000800 */
[----:B------:R0:W3:Y:S04]  /*2140*/  LDS R157, [R11+0xe00] ;  /* 0x000e00000b9d7984 */ /* 0x0000e80000000800 */
[----:B------:R0:W4:Y:S04]  /*2150*/  LDS R158, [R8+0x100] ;  /* 0x00010000089e7984 */ /* 0x0001280000000800 */
[----:B------:R0:W0:Y:S01]  /*2160*/  LDS R159, [R8+0x500] ;  /* 0x00050000089f7984 */ /* 0x0000220000000800 */
[----:B-1----:R-:W-:Y:S05]  /*2170*/  @!P0 BRA `(.L_x_31) ;  /* 0x0000000000048947 */ /* 0x002fea0003800000 */
[----:B------:R-:W-:Y:S01]  /*2180*/  BPT.TRAP 0x1 ;  /* 0x000000040000795c */ /* 0x000fe20000300000 */
.L_x_31:
[----:B------:R-:W-:Y:S02]  /*2190*/  UISETP.GT.U32.AND UP0, UPT, UR49, 0x1, UPT ;  /* 0x000000013100788c */ /* 0x000fe4000bf04070 */
[----:B------:R-:W-:-:S04]  /*21a0*/  ULEA UR6, UR4, UR39, 0x3 ;  /* 0x0000002704067291 */ /* 0x000fc8000f8e183f */
[----:B------:R-:W-:Y:S01]  /*21b0*/  UIADD3 UR6, UR6, 0x28, URZ ;  /* 0x0000002806067890 */ /* 0x000fe2000fffe03f */
[----:B------:R-:W-:-:S03]  /*21c0*/  PLOP3.LUT P2, PT, PT, PT, UP0, 0x80, 0x0 ;  /* 0x000000000000781c */ /* 0x000fc60003f4f008 */
[----:B------:R-:W-:-:S09]  /*21d0*/  UPRMT UR6, URZ, 0x654, UR6 ;  /* 0x000006543f067896 */ /* 0x000fd20008000006 */
[----:B------:R-:W-:Y:S01]  /*21e0*/  SYNCS.ARRIVE.TRANS64.RED.A1T0 RZ, [UR6], RZ ;  /* 0x000000ffffff79a7 */ /* 0x000fe20008100406 */
[----:B------:R-:W-:Y:S05]  /*21f0*/  @P2 BRA `(.L_x_32) ;  /* 0x0000000000042947 */ /* 0x000fea0003800000 */
[----:B------:R-:W-:Y:S01]  /*2200*/  BPT.TRAP 0x1 ;  /* 0x000000040000795c */ /* 0x000fe20000300000 */
.L_x_32:
[----:B------:R-:W-:Y:S01]  /*2210*/  VIADD R6, R4, 0x4 ;  /* 0x0000000404067836 */ /* 0x000fe20000000000 */
[----:B0-234-:R-:W-:Y:S01]  /*2220*/  WARPGROUP.ARRIVE ;  /* 0x00000000000079c5 */ /* 0x01dfe20000000000 */
[----:B------:R-:W-:Y:S01]  /*2230*/  IMAD.MOV.U32 R7, RZ, RZ, 0x40000040 ;  /* 0x40000040ff077424 */ /* 0x000fe200078e00ff */
[----:B------:R-:W-:Y:S02]  /*2240*/  UIADD3 UR4, UR4, 0x1, URZ ;  /* 0x0000000104047890 */ /* 0x000fe4000fffe03f */
[----:B------:R-:W-:Y:S02]  /*2250*/  R2UR UR6, R6 ;  /* 0x00000000060672ca */ /* 0x000fe400000e0000 */
[----:B------:R-:W-:Y:S01]  /*2260*/  R2UR UR7, R7 ;  /* 0x00000000070772ca */ /* 0x000fe200000e0000 */
[----:B------:R-:W-:-:S04]  /*2270*/  UISETP.NE.AND UP0, UPT, UR4, 0x5, UPT ;  /* 0x000000050400788c */ /* 0x000fc8000bf05270 */
[----:B------:R-:W-:-:S09]  /*2280*/  USEL UR4, UR4, URZ, UP0 ;  /* 0x0000003f04047287 */ /* 0x000fd20008000000 */
[----:B------:R-:W-:Y:S03]  /*2290*/  HGMMA.64x256x8.F32.TF32 R24, R156, gdesc[UR4], R24, gsb0 ;  /* 0x07e000049c187df0 */ /* 0x000fe60008002818 */
[----:B------:R-:W-:Y:S02]  /*22a0*/  WARPGROUP.DEPBAR.LE gsb0, 0x0 ;  /* 0x00008000000079c5 */ /* 0x000fe40000010000 */
[----:B------:R0:W1:Y:S04]  /*22b0*/  LDS R156, [R11+0xb00] ;  /* 0x000b00000b9c7984 */ /* 0x0000680000000800 */
[----:B------:R0:W2:Y:S04]  /*22c0*/  LDS R157, [R11+0xf00] ;  /* 0x000f00000b9d7984 */ /* 0x0000a80000000800 */
[----:B------:R0:W3:Y:S04]  /*22d0*/  LDS R158, [R8+0x200] ;  /* 0x00020000089e7984 */ /* 0x0000e80000000800 */
[----:B------:R0:W4:Y:S01]  /*22e0*/  LDS R159, [R8+0x600] ;  /* 0x00060000089f7984 */ /* 0x0001220000000800 */
[----:B------:R-:W-:Y:S05]  /*22f0*/  @!P0 BRA `(.L_x_33) ;  /* 0x0000000000048947 */ /* 0x000fea0003800000 */
[----:B------:R-:W-:Y:S01]  /*2300*/  BPT.TRAP 0x1 ;  /* 0x000000040000795c */ /* 0x000fe20000300000 */
.L_x_33:
[----:B0-----:R-:W-:Y:S01]  /*2310*/  IMAD.SHL.U32 R8, R9, 0x800, RZ ;  /* 0x0000080009087824 */ /* 0x001fe200078e00ff */
[----:B------:R-:W-:Y:S03]  /*2320*/  BSSY B0, `(.L_x_34) ;  /* 0x0000009000007945 */ /* 0x000fe60003800000 */
[----:B------:R-:W-:-:S05]  /*2330*/  IMAD.IADD R0, R165, 0x1, R8 ;  /* 0x00000001a5007824 */ /* 0x000fca00078e0208 */
[----:B------:R-:W-:-:S05]  /*2340*/  LEA R0, R0, UR39, 0x2 ;  /* 0x0000002700007c11 */ /* 0x000fca000f8e10ff */
[C---:B------:R-:W-:Y:S02]  /*2350*/  VIADD R7, R0.reuse, 0x800 ;  /* 0x0000080000077836 */ /* 0x040fe40000000000 */
[----:B------:R-:W-:Y:S02]  /*2360*/  VIADD R6, R0, 0x890 ;  /* 0x0000089000067836 */ /* 0x000fe40000000000 */
[----:B------:R-:W-:Y:S01]  /*2370*/  @P3 VIADD R6, R7, 0x70 ;  /* 0x0000007007063836 */ /* 0x000fe20000000000 */
[----:B------:R-:W-:Y:S06]  /*2380*/  @P1 BRA `(.L_x_35) ;  /* 0x0000000000081947 */ /* 0x000fec0003800000 */
[----:B------:R-:W0:Y:S02]  /*2390*/  SYNCS.PHASECHK.TRANS64.TRYWAIT P1, [R10+URZ], R13 ;  /* 0x0000000d0a0075a7 */ /* 0x000e24000802017f */
[----:B0-----:R-:W-:Y:S05]  /*23a0*/  @!P1 BRA `(.L_x_36) ;  /* 0x0000008800389947 */ /* 0x001fea0003800000 */
.L_x_35:
[----:B------:R-:W-:Y:S05]  /*23b0*/  BSYNC B0 ;  /* 0x0000000000007941 */ /* 0x000fea0003800000 */
.L_x_34:
[----:B------:R-:W0:Y:S01]  /*23c0*/  LDS R160, [R0+0x800] ;  /* 0x0008000000a07984 */ /* 0x000e220000000800 */
[----:B------:R-:W-:Y:S05]  /*23d0*/  WARPSYNC.ALL ;  /* 0x0000000000007948 */ /* 0x000fea0003800000 */
[----:B------:R1:W0:Y:S04]  /*23e0*/  LDS R161, [R0+0xc00] ;  /* 0x000c000000a17984 */ /* 0x0002280000000800 */
[----:B------:R0:W0:Y:S04]  /*23f0*/  LDS R162, [R6] ;  /* 0x0000000006a27984 */ /* 0x0000280000000800 */
[----:B------:R0:W0:Y:S01]  /*2400*/  LDS R163, [R6+0x400] ;  /* 0x0004000006a37984 */ /* 0x0000220000000800 */
[----:B------:R-:W-:Y:S01]  /*2410*/  VIADD R4, R4, 0x6 ;  /* 0x0000000604047836 */ /* 0x000fe20000000000 */
[----:B-1234-:R-:W-:Y:S01]  /*2420*/  WARPGROUP.ARRIVE ;  /* 0x00000000000079c5 */ /* 0x01efe20000000000 */
[----:B------:R-:W-:Y:S01]  /*2430*/  IMAD.MOV.U32 R5, RZ, RZ, 0x40000040 ;  /* 0x40000040ff057424 */ /* 0x000fe200078e00ff */
[----:B------:R-:W-:Y:S01]  /*2440*/  UISETP.GT.AND UP0, UPT, UR5, 0x2, UPT ;  /* 0x000000020500788c */ /* 0x000fe2000bf04270 */
[----:B------:R-:W-:Y:S01]  /*2450*/  IMAD.MOV.U32 R0, RZ, RZ, R9 ;  /* 0x000000ffff007224 */ /* 0x000fe200078e0009 */
[----:B------:R-:W-:Y:S01]  /*2460*/  R2UR UR6, R4 ;  /* 0x00000000040672ca */ /* 0x000fe200000e0000 */
[----:B------:R-:W-:Y:S01]  /*2470*/  UIADD3 UR5, UR5, -0x1, URZ ;  /* 0xffffffff05057890 */ /* 0x000fe2000fffe03f */
[----:B------:R-:W-:-:S02]  /*2480*/  R2UR UR7, R5 ;  /* 0x00000000050772ca */ /* 0x000fc400000e0000 */
[----:B------:R-:W-:-:S11]  /*2490*/  PLOP3.LUT P1, PT, PT, PT, UP0, 0x80, 0x0 ;  /* 0x000000000000781c */ /* 0x000fd60003f2f008 */
[----:B------:R-:W-:Y:S03]  /*24a0*/  HGMMA.64x256x8.F32.TF32 R24, R156, gdesc[UR4], R24, gsb0 ;  /* 0x07e000049c187df0 */ /* 0x000fe60008002818 */
[----:B------:R-:W-:Y:S02]  /*24b0*/  WARPGROUP.DEPBAR.LE gsb0, 0x0 ;  /* 0x00008000000079c5 */ /* 0x000fe40000010000 */
[----:B------:R-:W-:Y:S05]  /*24c0*/  @P1 BRA `(.L_x_37) ;  /* 0xfffffff800901947 */ /* 0x000fea000383ffff */
.L_x_29:
[----:B------:R-:W-:Y:S01]  /*24d0*/  VIADD R4, R8, UR8 ;  /* 0x0000000808047c36 */ /* 0x000fe20008000000 */
[----:B0-----:R-:W-:Y:S01]  /*24e0*/  WARPGROUP.ARRIVE ;  /* 0x00000000000079c5 */ /* 0x001fe20000000000 */
[----:B------:R-:W-:Y:S01]  /*24f0*/  IMAD.MOV.U32 R5, RZ, RZ, 0x40000040 ;  /* 0x40000040ff057424 */ /* 0x000fe200078e00ff */
[----:B------:R-:W-:Y:S01]  /*2500*/  LOP3.LUT P1, RZ, R23, 0x1, RZ, 0xc0, !PT ;  /* 0x0000000117ff7812 */ /* 0x000fe2000782c0ff */
[----:B------:R-:W-:Y:S01]  /*2510*/  IMAD.IADD R8, R165, 0x1, R8 ;  /* 0x00000001a5087824 */ /* 0x000fe200078e0208 */
[C---:B------:R-:W-:Y:S01]  /*2520*/  R2UR UR6, R4.reuse ;  /* 0x00000000040672ca */ /* 0x040fe200000e0000 */
[----:B------:R-:W-:Y:S01]  /*2530*/  VIADD R6, R4, 0x2 ;  /* 0x0000000204067836 */ /* 0x000fe20000000000 */
[----:B------:R-:W-:Y:S01]  /*2540*/  R2UR UR7, R5 ;  /* 0x00000000050772ca */ /* 0x000fe200000e0000 */
[----:B------:R-:W-:Y:S01]  /*2550*/  IMAD.MOV.U32 R7, RZ, RZ, 0x40000040 ;  /* 0x40000040ff077424 */ /* 0x000fe200078e00ff */
[----:B------:R-:W-:-:S04]  /*2560*/  LEA R8, R8, UR39, 0x2 ;  /* 0x0000002708087c11 */ /* 0x000fc8000f8e10ff */
[C---:B------:R-:W-:Y:S01]  /*2570*/  IADD3 R3, R8.reuse, 0x900, RZ ;  /* 0x0000090008037810 */ /* 0x040fe20007ffe0ff */
[----:B------:R-:W-:-:S04]  /*2580*/  VIADD R0, R8, 0x990 ;  /* 0x0000099008007836 */ /* 0x000fc80000000000 */
[----:B------:R-:W-:Y:S02]  /*2590*/  @P1 VIADD R0, R3, 0x70 ;  /* 0x0000007003001836 */ /* 0x000fe40000000000 */
[----:B------:R-:W-:Y:S01]  /*25a0*/  HGMMA.64x256x8.F32.TF32 R24, R160, gdesc[UR4], R24, gsb0 ;  /* 0x07e00004a0187df0 */ /* 0x000fe20008002818 */
[----:B------:R-:W-:Y:S02]  /*25b0*/  R2UR UR6, R6 ;  /* 0x00000000060672ca */ /* 0x000fe400000e0000 */
[----:B------:R-:W-:Y:S01]  /*25c0*/  R2UR UR7, R7 ;  /* 0x00000000070772ca */ /* 0x000fe200000e0000 */
[----:B------:R-:W-:Y:S02]  /*25d0*/  WARPGROUP.DEPBAR.LE gsb0, 0x0 ;  /* 0x00008000000079c5 */ /* 0x000fe40000010000 */
[----:B------:R-:W-:Y:S04]  /*25e0*/  LDS R156, [R8+0x900] ;  /* 0x00090000089c7984 */ /* 0x000fe80000000800 */
[----:B------:R-:W-:Y:S04]  /*25f0*/  LDS R157, [R8+0xd00] ;  /* 0x000d0000089d7984 */ /* 0x000fe80000000800 */
[----:B------:R-:W-:Y:S04]  /*2600*/  LDS R158, [R0] ;  /* 0x00000000009e7984 */ /* 0x000fe80000000800 */
[----:B------:R-:W0:Y:S02]  /*2610*/  LDS R159, [R0+0x400] ;  /* 0x00040000009f7984 */ /* 0x000e240000000800 */
[----:B0-----:R-:W-:-:S08]  /*2620*/  WARPGROUP.ARRIVE ;  /* 0x00000000000079c5 */ /* 0x001fd00000000000 */
        /* <DEDUP_REMOVED lines=8> */
.L_x_38:
        /* <DEDUP_REMOVED lines=8> */
.L_x_39:
[C---:B------:R-:W-:Y:S01]  /*2730*/  VIADD R6, R4.reuse, 0x4 ;  /* 0x0000000404067836 */ /* 0x040fe20000000000 */
[----:B-1234-:R-:W-:Y:S01]  /*2740*/  WARPGROUP.ARRIVE ;  /* 0x00000000000079c5 */ /* 0x01efe20000000000 */
[----:B------:R-:W-:Y:S02]  /*2750*/  IMAD.MOV.U32 R7, RZ, RZ, 0x40000040 ;  /* 0x40000040ff077424 */ /* 0x000fe400078e00ff */
[----:B------:R-:W-:Y:S01]  /*2760*/  VIADD R4, R4, 0x6 ;  /* 0x0000000604047836 */ /* 0x000fe20000000000 */
[----:B------:R-:W-:Y:S01]  /*2770*/  R2UR UR6, R6 ;  /* 0x00000000060672ca */ /* 0x000fe200000e0000 */
[----:B------:R-:W-:Y:S01]  /*2780*/  IMAD.MOV.U32 R5, RZ, RZ, 0x40000040 ;  /* 0x40000040ff057424 */ /* 0x000fe200078e00ff */
[----:B------:R-:W-:-:S13]  /*2790*/  R2UR UR7, R7 ;  /* 0x00000000070772ca */ /* 0x000fda00000e0000 */
[----:B------:R-:W-:Y:S01]  /*27a0*/  HGMMA.64x256x8.F32.TF32 R24, R156, gdesc[UR4], R24, gsb0 ;  /* 0x07e000049c187df0 */ /* 0x000fe20008002818 */
[----:B------:R-:W-:Y:S02]  /*27b0*/  R2UR UR6, R4 ;  /* 0x00000000040672ca */ /* 0x000fe400000e0000 */
[----:B------:R-:W-:Y:S01]  /*27c0*/  R2UR UR7, R5 ;  /* 0x00000000050772ca */ /* 0x000fe200000e0000 */
[----:B------:R-:W-:Y:S02]  /*27d0*/  WARPGROUP.DEPBAR.LE gsb0, 0x0 ;  /* 0x00008000000079c5 */ /* 0x000fe40000010000 */
[----:B------:R-:W-:Y:S04]  /*27e0*/  LDS R156, [R8+0xb00] ;  /* 0x000b0000089c7984 */ /* 0x000fe80000000800 */
[----:B------:R-:W-:Y:S04]  /*27f0*/  LDS R157, [R8+0xf00] ;  /* 0x000f0000089d7984 */ /* 0x000fe80000000800 */
[----:B------:R-:W-:Y:S04]  /*2800*/  LDS R158, [R0+0x200] ;  /* 0x00020000009e7984 */ /* 0x000fe80000000800 */
[----:B------:R-:W1:Y:S02]  /*2810*/  LDS R159, [R0+0x600] ;  /* 0x00060000009f7984 */ /* 0x000e640000000800 */
[----:B-1----:R-:W-:-:S08]  /*2820*/  WARPGROUP.ARRIVE ;  /* 0x00000000000079c5 */ /* 0x002fd00000000000 */
[----:B------:R-:W-:Y:S03]  /*2830*/  HGMMA.64x256x8.F32.TF32 R24, R156, gdesc[UR4], R24, gsb0 ;  /* 0x07e000049c187df0 */ /* 0x000fe60008002818 */
[----:B------:R-:W-:Y:S02]  /*2840*/  WARPGROUP.DEPBAR.LE gsb0, 0x0 ;  /* 0x00008000000079c5 */ /* 0x000fe40000010000 */
.L_x_25:
[----:B0-----:R-:W-:-:S04]  /*2850*/  IMAD.U32 R0, RZ, RZ, UR41 ;  /* 0x00000029ff007e24 */ /* 0x001fc8000f8e00ff */
[----:B------:R0:W-:Y:S01]  /*2860*/  SYNCS.ARRIVE.TRANS64.A1T0 RZ, [R0+UR40], RZ ;  /* 0x000000ff00ff79a7 */ /* 0x0001e20008100028 */
[----:B------:R-:W-:Y:S05]  /*2870*/  @!P0 BRA `(.L_x_40) ;  /* 0x0000000000048947 */ /* 0x000fea0003800000 */
[----:B------:R-:W-:Y:S01]  /*2880*/  BPT.TRAP 0x1 ;  /* 0x000000040000795c */ /* 0x000fe20000300000 */
.L_x_40:
[----:B------:R-:W-:Y:S02]  /*2890*/  UIADD3 UR6, UR37, UR52, URZ ;  /* 0x0000003425067290 */ /* 0x000fe4000fffe03f */
[----:B------:R-:W-:Y:S02]  /*28a0*/  UISETP.GT.U32.AND UP0, UPT, UR49, 0x1, UPT ;  /* 0x000000013100788c */ /* 0x000fe4000bf04070 */
[----:B------:R-:W-:-:S04]  /*28b0*/  UIMAD.WIDE.U32 UR4, UR6, -0x33333333, URZ ;  /* 0xcccccccd060478a5 */ /* 0x000fc8000f8e003f */
[----:B------:R-:W-:Y:S01]  /*28c0*/  USHF.R.U32.HI UR4, URZ, 0x2, UR5 ;  /* 0x000000023f047899 */ /* 0x000fe20008011605 */
[----:B------:R-:W-:-:S03]  /*28d0*/  PLOP3.LUT P0, PT, PT, PT, UP0, 0x80, 0x0 ;  /* 0x000000000000781c */ /* 0x000fc60003f0f008 */
[----:B------:R-:W-:-:S04]  /*28e0*/  UIMAD UR6, UR4, -0x5, UR6 ;  /* 0xfffffffb040678a4 */ /* 0x000fc8000f8e0206 */
[----:B------:R-:W-:-:S04]  /*28f0*/  ULEA UR6, UR6, UR39, 0x3 ;  /* 0x0000002706067291 */ /* 0x000fc8000f8e183f */
[----:B------:R-:W-:-:S04]  /*2900*/  UIADD3 UR6, UR6, 0x28, URZ ;  /* 0x0000002806067890 */ /* 0x000fc8000fffe03f */
[----:B------:R-:W-:-:S09]  /*2910*/  UPRMT UR6, URZ, 0x654, UR6 ;  /* 0x000006543f067896 */ /* 0x000fd20008000006 */
[----:B------:R-:W-:Y:S01]  /*2920*/  SYNCS.ARRIVE.TRANS64.RED.A1T0 RZ, [UR6], RZ ;  /* 0x000000ffffff79a7 */ /* 0x000fe20008100406 */
[----:B------:R-:W-:Y:S05]  /*2930*/  @P0 BRA `(.L_x_41) ;  /* 0x0000000000040947 */ /* 0x000fea0003800000 */
[----:B------:R-:W-:Y:S01]  /*2940*/  BPT.TRAP 0x1 ;  /* 0x000000040000795c */ /* 0x000fe20000300000 */
.L_x_41:
[----:B0-----:R-:W-:Y:S01]  /*2950*/  IMAD.U32 R0, RZ, RZ, UR42 ;  /* 0x0000002aff007e24 */ /* 0x001fe2000f8e00ff */
[----:B------:R-:W-:Y:S01]  /*2960*/  UIADD3 UR52, UR38, UR52, URZ ;  /* 0x0000003426347290 */ /* 0x000fe2000fffe03f */
[----:B------:R-:W0:Y:S01]  /*2970*/  LDC R15, c[0x0][0x288] ;  /* 0x0000a200ff0f7b82 */ /* 0x000e220000000800 */
[----:B------:R-:W-:Y:S01]  /*2980*/  UISETP.GE.U32.AND UP1, UPT, UR38, 0x5, UPT ;  /* 0x000000052600788c */ /* 0x000fe2000bf26070 */
[----:B------:R-:W-:Y:S01]  /*2990*/  IMAD.SHL.U32 R8, R164, 0x2, RZ ;  /* 0x00000002a4087824 */ /* 0x000fe200078e00ff */
[----:B------:R-:W-:Y:S01]  /*29a0*/  SHF.L.U32 R0, R0, 0x1f, RZ ;  /* 0x0000001f00007819 */ /* 0x000fe200000006ff */
[----:B------:R-:W-:Y:S02]  /*29b0*/  UISETP.GT.U32.AND UP0, UPT, UR52, 0x4, UPT ;  /* 0x000000043400788c */ /* 0x000fe4000bf04070 */
[----:B------:R-:W-:Y:S01]  /*29c0*/  UIMAD.WIDE.U32 UR4, UR52, -0x33333333, URZ ;  /* 0xcccccccd340478a5 */ /* 0x000fe2000f8e003f */
[----:B------:R-:W-:Y:S01]  /*29d0*/  SHF.R.S32.HI R9, RZ, 0x1f, R8 ;  /* 0x0000001fff097819 */ /* 0x000fe20000011408 */
[----:B------:R-:W2:Y:S01]  /*29e0*/  SYNCS.PHASECHK.TRANS64.TRYWAIT P0, [R167+UR47+0x10], R0 ;  /* 0x00001000a70075a7 */ /* 0x000ea2000800016f */
[----:B------:R-:W-:-:S02]  /*29f0*/  UISETP.LT.U32.AND UP0, UPT, UR38, 0x5, UP0 ;  /* 0x000000052600788c */ /* 0x000fc40008701070 */
[----:B------:R-:W-:Y:S02]  /*2a00*/  USHF.R.U32.HI UR4, URZ, 0x2, UR5 ;  /* 0x000000023f047899 */ /* 0x000fe40008011605 */
[----:B------:R-:W-:Y:S02]  /*2a10*/  USEL UR6, URZ, 0x1, !UP0 ;  /* 0x000000013f067887 */ /* 0x000fe4000c000000 */
[----:B------:R-:W-:Y:S02]  /*2a20*/  UIMAD UR52, UR4, -0x5, UR52 ;  /* 0xfffffffb043478a4 */ /* 0x000fe4000f8e0234 */
[----:B------:R-:W-:-:S04]  /*2a30*/  ULOP3.LUT UR48, UR48, UR6, URZ, 0x3c, !UPT ;  /* 0x0000000630307292 */ /* 0x000fc8000f8e3c3f */
[----:B------:R-:W-:Y:S01]  /*2a40*/  @UP1 ULOP3.LUT UR48, UR48, 0x1, UR4, 0x78, !UPT ;  /* 0x0000000130301892 */ /* 0x000fe2000f8e7804 */
[----:B0-2---:R-:W-:Y:S11]  /*2a50*/  @!P0 BRA `(.L_x_42) ;  /* 0x0000008000a08947 */ /* 0x005ff60003800000 */
.L_x_329:
[----:B0-----:R-:W-:Y:S01]  /*2a60*/  IMAD.SHL.U32 R3, R22, 0x40, RZ ;  /* 0x0000004016037824 */ /* 0x001fe200078e00ff */
[----:B------:R-:W-:Y:S01]  /*2a70*/  ULDC UR6, c[0x0][0x284] ;  /* 0x0000a10000067ab9 */ /* 0x000fe20000000800 */
[----:B------:R-:W-:Y:S01]  /*2a80*/  IMAD.SHL.U32 R12, R18, 0x100, RZ ;  /* 0x00000100120c7824 */ /* 0x000fe200078e00ff */
[----:B------:R-:W-:Y:S01]  /*2a90*/  SHF.R.S32.HI R157, RZ, 0x1f, R19 ;  /* 0x0000001fff9d7819 */ /* 0x000fe20000011413 */
[----:B------:R-:W-:Y:S01]  /*2aa0*/  ULDC.64 UR4, c[0x0][0x5d0] ;  /* 0x0001740000047ab9 */ /* 0x000fe20000000a00 */
[----:B------:R-:W-:Y:S01]  /*2ab0*/  ISETP.GE.AND P0, PT, R3, UR6, PT ;  /* 0x0000000603007c0c */ /* 0x000fe2000bf06270 */
[----:B------:R-:W-:Y:S01]  /*2ac0*/  IMAD.WIDE.U32 R4, R19, UR4, R8 ;  /* 0x0000000413047c25 */ /* 0x000fe2000f8e0008 */
[----:B------:R-:W-:Y:S02]  /*2ad0*/  SHF.R.S32.HI R13, RZ, 0x1f, R12 ;  /* 0x0000001fff0d7819 */ /* 0x000fe4000001140c */
[C---:B------:R-:W-:Y:S01]  /*2ae0*/  ISETP.GE.OR P0, PT, R12.reuse, R15, P0 ;  /* 0x0000000f0c00720c */ /* 0x040fe20000706670 */
[----:B------:R-:W-:Y:S01]  /*2af0*/  IMAD R0, R157, UR4, RZ ;  /* 0x000000049d007c24 */ /* 0x000fe2000f8e02ff */
[----:B-1----:R-:W-:-:S03]  /*2b00*/  IADD3 R4, P1, R12, R4, RZ ;  /* 0x000000040c047210 */ /* 0x002fc60007f3e0ff */
[----:B------:R-:W-:-:S05]  /*2b10*/  IMAD R7, R19, UR5, R0 ;  /* 0x0000000513077c24 */ /* 0x000fca000f8e0200 */
[----:B------:R-:W-:-:S03]  /*2b20*/  IADD3.X R5, R13, R5, R7, P1, !PT ;  /* 0x000000050d057210 */ /* 0x000fc60000ffe407 */
[----:B------:R-:W-:Y:S05]  /*2b30*/  @P0 BRA `(.L_x_43) ;  /* 0x0000006000ec0947 */ /* 0x000fea0003800000 */
[----:B------:R-:W0:Y:S01]  /*2b40*/  LDC.64 R10, c[0x0][0x5c8] ;  /* 0x00017200ff0a7b82 */ /* 0x000e220000000a00 */
[----:B-----5:R-:W-:Y:S01]  /*2b50*/  FSETP.NEU.AND P0, PT, R152, RZ, PT ;  /* 0x000000ff9800720b */ /* 0x020fe20003f0d000 */
[----:B------:R-:W-:Y:S01]  /*2b60*/  IMAD R7, R164, -0x2, R15 ;  /* 0xfffffffea4077824 */ /* 0x000fe200078e020f */
[----:B------:R-:W-:Y:S01]  /*2b70*/  BSSY B0, `(.L_x_43) ;  /* 0x0000637000007945 */ /* 0x000fe20003800000 */
[----:B------:R-:W-:-:S04]  /*2b80*/  IMAD.WIDE R162, R22, 0x40, R154 ;  /* 0x0000004016a27825 */ /* 0x000fc800078e029a */
[----:B------:R-:W-:Y:S02]  /*2b90*/  IMAD.IADD R0, R7, 0x1, -R12 ;  /* 0x0000000107007824 */ /* 0x000fe400078e0a0c */
[----:B------:R-:W-:-:S03]  /*2ba0*/  IMAD.IADD R3, R166, 0x1, -R3 ;  /* 0x00000001a6037824 */ /* 0x000fc600078e0a03 */
[----:B------:R-:W-:-:S04]  /*2bb0*/  ISETP.GT.AND P1, PT, R0, RZ, PT ;  /* 0x000000ff0000720c */ /* 0x000fc80003f24270 */
[----:B------:R-:W-:Y:S01]  /*2bc0*/  ISETP.GT.AND P3, PT, R3, RZ, P1 ;  /* 0x000000ff0300720c */ /* 0x000fe20000f64270 */
[-C--:B0-----:R-:W-:Y:S02]  /*2bd0*/  IMAD R6, R163, R10.reuse, RZ ;  /* 0x0000000aa3067224 */ /* 0x081fe400078e02ff */
[----:B------:R-:W-:-:S04]  /*2be0*/  IMAD.WIDE.U32 R168, R162, R10, R4 ;  /* 0x0000000aa2a87225 */ /* 0x000fc800078e0004 */
[----:B------:R-:W-:-:S04]  /*2bf0*/  IMAD R5, R162, R11, R6 ;  /* 0x0000000ba2057224 */ /* 0x000fc800078e0206 */
[----:B------:R-:W-:Y:S01]  /*2c00*/  IMAD.IADD R173, R169, 0x1, R5 ;  /* 0x00000001a9ad7824 */ /* 0x000fe200078e0205 */
[----:B------:R-:W-:Y:S06]  /*2c10*/  @!P0 BRA `(.L_x_44) ;  /* 0x0000004400988947 */ /* 0x000fec0003800000 */
[----:B------:R-:W0:Y:S01]  /*2c20*/  LDC.64 R20, c[0x0][0x5b8] ;  /* 0x00016e00ff147b82 */ /* 0x000e220000000a00 */
[----:B------:R-:W-:-:S07]  /*2c30*/  ULDC.64 UR4, c[0x0][0x5c0] ;  /* 0x0001700000047ab9 */ /* 0x000fce0000000a00 */
[----:B------:R-:W1:Y:S08]  /*2c40*/  LDC.64 R170, c[0x0][0x5b0] ;  /* 0x00016c00ffaa7b82 */ /* 0x000e700000000a00 */
[----:B------:R-:W2:Y:S01]  /*2c50*/  LDC.64 R14, c[0x0][0x5a8] ;  /* 0x00016a00ff0e7b82 */ /* 0x000ea20000000a00 */
[-C--:B0-----:R-:W-:Y:S02]  /*2c60*/  IMAD R6, R157, R20.reuse, RZ ;  /* 0x000000149d067224 */ /* 0x081fe400078e02ff */
[----:B------:R-:W-:-:S04]  /*2c70*/  IMAD.WIDE.U32 R4, R19, R20, R8 ;  /* 0x0000001413047225 */ /* 0x000fc800078e0008 */
[----:B------:R-:W-:Y:S01]  /*2c80*/  IMAD R167, R19, R21, R6 ;  /* 0x0000001513a77224 */ /* 0x000fe200078e0206 */
[----:B------:R-:W-:Y:S01]  /*2c90*/  IADD3 R156, P0, R12, R4, RZ ;  /* 0x000000040c9c7210 */ /* 0x000fe20007f1e0ff */
[----:B-1----:R-:W-:-:S03]  /*2ca0*/  IMAD R4, R163, R170, RZ ;  /* 0x000000aaa3047224 */ /* 0x002fc600078e02ff */
[----:B------:R-:W-:Y:S01]  /*2cb0*/  IADD3.X R157, R13, R5, R167, P0, !PT ;  /* 0x000000050d9d7210 */ /* 0x000fe200007fe4a7 */
[C---:B------:R-:W-:Y:S02]  /*2cc0*/  IMAD R163, R162.reuse, R171, R4 ;  /* 0x000000aba2a37224 */ /* 0x040fe400078e0204 */
[----:B------:R-:W-:-:S04]  /*2cd0*/  IMAD.WIDE.U32 R4, R162, R170, R156 ;  /* 0x000000aaa2047225 */ /* 0x000fc800078e009c */
[----:B------:R-:W-:Y:S01]  /*2ce0*/  IMAD.IADD R5, R5, 0x1, R163 ;  /* 0x0000000105057824 */ /* 0x000fe200078e02a3 */
[----:B--2---:R-:W-:-:S04]  /*2cf0*/  LEA R6, P0, R4, R14, 0x2 ;  /* 0x0000000e04067211 */ /* 0x004fc800078010ff */
[----:B------:R-:W-:-:S05]  /*2d00*/  LEA.HI.X R7, R4, R15, R5, 0x2, P0 ;  /* 0x0000000f04077211 */ /* 0x000fca00000f1405 */
[----:B------:R0:W2:Y:S01]  /*2d10*/  @P3 LDG.E.LTC128B R21, desc[UR54][R6.64] ;  /* 0x0000003606153981 */ /* 0x0000a2000c1e1920 */
[----:B------:R-:W-:Y:S01]  /*2d20*/  IMAD.WIDE.U32 R4, R162, R170, R12 ;  /* 0x000000aaa2047225 */ /* 0x000fe200078e000c */
[----:B------:R-:W-:Y:S01]  /*2d30*/  ISETP.GT.AND P2, PT, R0, 0x1, PT ;  /* 0x000000010000780c */ /* 0x000fe20003f44270 */
[----:B------:R-:W-:Y:S01]  /*2d40*/  BSSY B1, `(.L_x_45) ;  /* 0x0000017000017945 */ /* 0x000fe20003800000 */
[C---:B------:R-:W-:Y:S01]  /*2d50*/  SHF.L.U64.HI R161, R170.reuse, 0x3, R171 ;  /* 0x00000003aaa17819 */ /* 0x040fe200000102ab */
[----:B------:R-:W-:Y:S01]  /*2d60*/  IMAD.SHL.U32 R160, R170, 0x8, RZ ;  /* 0x00000008aaa07824 */ /* 0x000fe200078e00ff */
[----:B------:R-:W-:Y:S02]  /*2d70*/  IADD3 R158, P0, R8, R4, RZ ;  /* 0x00000004089e7210 */ /* 0x000fe40007f1e0ff */
[----:B------:R-:W-:Y:S01]  /*2d80*/  ISETP.GT.AND P4, PT, R3, RZ, P2 ;  /* 0x000000ff0300720c */ /* 0x000fe20001784270 */
[----:B------:R-:W-:Y:S01]  /*2d90*/  IMAD.WIDE.U32 R160, R162, R170, R160 ;  /* 0x000000aaa2a07225 */ /* 0x000fe200078e00a0 */
[----:B------:R-:W-:-:S02]  /*2da0*/  IADD3.X R159, R9, R163, R5, P0, !PT ;  /* 0x000000a3099f7210 */ /* 0x000fc400007fe405 */
[C---:B------:R-:W-:Y:S01]  /*2db0*/  LEA R4, P0, R168.reuse, UR4, 0x2 ;  /* 0x00000004a8047c11 */ /* 0x040fe2000f8010ff */
[----:B------:R-:W-:Y:S01]  /*2dc0*/  IMAD.IADD R163, R163, 0x1, R161 ;  /* 0x00000001a3a37824 */ /* 0x000fe200078e02a1 */
[----:B------:R-:W-:Y:S01]  /*2dd0*/  ISETP.GT.AND P1, PT, R3, 0x8, P1 ;  /* 0x000000080300780c */ /* 0x000fe20000f24270 */
[----:B------:R-:W-:Y:S01]  /*2de0*/  IMAD.WIDE.U32 R158, R19, R20, R158 ;  /* 0x00000014139e7225 */ /* 0x000fe200078e009e */
[----:B------:R-:W-:-:S03]  /*2df0*/  LEA.HI.X R5, R168, UR5, R173, 0x2, P0 ;  /* 0x00000005a8057c11 */ /* 0x000fc600080f14ad */
[----:B------:R-:W-:Y:S01]  /*2e00*/  IMAD.IADD R18, R167, 0x1, R159 ;  /* 0x00000001a7127824 */ /* 0x000fe200078e029f */
[----:B0-----:R-:W-:Y:S01]  /*2e10*/  LEA R6, P0, R158, R14, 0x2 ;  /* 0x0000000e9e067211 */ /* 0x001fe200078010ff */
[----:B--2---:R-:W-:-:S04]  /*2e20*/  FMUL R7, R21, R152 ;  /* 0x0000009815077220 */ /* 0x004fc80000400000 */
[----:B------:R-:W-:Y:S01]  /*2e30*/  FFMA R159, R24, R153, R7 ;  /* 0x00000099189f7223 */ /* 0x000fe20000000007 */
[----:B------:R-:W-:Y:S02]  /*2e40*/  LEA.HI.X R7, R158, R15, R18, 0x2, P0 ;  /* 0x0000000f9e077211 */ /* 0x000fe400000f1412 */
[----:B------:R-:W-:Y:S02]  /*2e50*/  IADD3 R22, P0, R156, R160, RZ ;  /* 0x000000a09c167210 */ /* 0x000fe40007f1e0ff */
[----:B------:R0:W-:Y:S02]  /*2e60*/  @P3 STG.E desc[UR54][R4.64], R159 ;  /* 0x0000009f04003986 */ /* 0x0001e4000c101936 */
[----:B------:R-:W-:Y:S01]  /*2e70*/  LEA R156, P3, R22, R14, 0x2 ;  /* 0x0000000e169c7211 */ /* 0x000fe200078610ff */
[----:B------:R-:W-:Y:S01]  /*2e80*/  IMAD.X R24, R163, 0x1, R157, P0 ;  /* 0x00000001a3187824 */ /* 0x000fe200000e069d */
[----:B------:R-:W-:Y:S11]  /*2e90*/  @!P4 BRA `(.L_x_46) ;  /* 0x000000000004c947 */ /* 0x000ff60003800000 */
[----:B------:R1:W5:Y:S02]  /*2ea0*/  LDG.E.LTC128B R21, desc[UR54][R6.64+0x4] ;  /* 0x0000043606157981 */ /* 0x000364000c1e1920 */
.L_x_46:
[----:B------:R-:W-:Y:S05]  /*2eb0*/  BSYNC B1 ;  /* 0x0000000000017941 */ /* 0x000fea0003800000 */
.L_x_45:
[----:B-----5:R-:W-:Y:S01]  /*2ec0*/  FMUL R18, R21, R152 ;  /* 0x0000009815127220 */ /* 0x020fe20000400000 */
[----:B------:R-:W-:-:S03]  /*2ed0*/  LEA.HI.X R157, R22, R15, R24, 0x2, P3 ;  /* 0x0000000f169d7211 */ /* 0x000fc600018f1418 */
[----:B0-----:R-:W-:Y:S01]  /*2ee0*/  FFMA R159, R25, R153, R18 ;  /* 0x00000099199f7223 */ /* 0x001fe20000000012 */
[----:B------:R-:W-:-:S04]  /*2ef0*/  IMAD.MOV.U32 R25, RZ, RZ, R21 ;  /* 0x000000ffff197224 */ /* 0x000fc800078e0015 */
[----:B------:R0:W-:Y:S04]  /*2f00*/  @P4 STG.E desc[UR54][R4.64+0x4], R159 ;  /* 0x0000049f04004986 */ /* 0x0001e8000c101936 */
[----:B------:R-:W2:Y:S01]  /*2f10*/  @P1 LDG.E.LTC128B R25, desc[UR54][R156.64] ;  /* 0x000000369c191981 */ /* 0x000ea2000c1e1920 */
[----:B------:R-:W-:Y:S01]  /*2f20*/  IADD3 R8, P0, P3, R8, R160, R12 ;  /* 0x000000a008087210 */ /* 0x000fe20007b1e00c */
[----:B------:R-:W-:Y:S01]  /*2f30*/  BSSY B1, `(.L_x_47) ;  /* 0x0000010000017945 */ /* 0x000fe20003800000 */
[C---:B------:R-:W-:Y:S02]  /*2f40*/  SHF.L.U64.HI R11, R10.reuse, 0x5, R11 ;  /* 0x000000050a0b7819 */ /* 0x040fe4000001020b */
[----:B------:R-:W-:Y:S02]  /*2f50*/  IADD3.X R9, R9, R163, R13, P0, P3 ;  /* 0x000000a309097210 */ /* 0x000fe400007e640d */
[----:B------:R-:W-:-:S02]  /*2f60*/  LEA R10, P3, R10, R4, 0x5 ;  /* 0x000000040a0a7211 */ /* 0x000fc400078628ff */
[----:B------:R-:W-:Y:S01]  /*2f70*/  ISETP.GT.AND P2, PT, R3, 0x8, P2 ;  /* 0x000000080300780c */ /* 0x000fe20001744270 */
[----:B------:R-:W-:Y:S01]  /*2f80*/  IMAD.WIDE.U32 R20, R19, R20, R8 ;  /* 0x0000001413147225 */ /* 0x000fe200078e0008 */
[----:B------:R-:W-:-:S03]  /*2f90*/  ISETP.GT.AND P0, PT, R0, 0x8, PT ;  /* 0x000000080000780c */ /* 0x000fc60003f04270 */
[----:B------:R-:W-:Y:S01]  /*2fa0*/  IMAD.X R11, R11, 0x1, R5, P3 ;  /* 0x000000010b0b7824 */ /* 0x000fe200018e0605 */
[----:B------:R-:W-:Y:S01]  /*2fb0*/  LEA R8, P4, R20, R14, 0x2 ;  /* 0x0000000e14087211 */ /* 0x000fe200078810ff */
[----:B------:R-:W-:Y:S02]  /*2fc0*/  IMAD.IADD R12, R167, 0x1, R21 ;  /* 0x00000001a70c7824 */ /* 0x000fe400078e0215 */
[----:B--2---:R-:W-:-:S04]  /*2fd0*/  FMUL R9, R25, R152 ;  /* 0x0000009819097220 */ /* 0x004fc80000400000 */
[----:B------:R-:W-:Y:S01]  /*2fe0*/  FFMA R13, R26, R153, R9 ;  /* 0x000000991a0d7223 */ /* 0x000fe20000000009 */
[----:B------:R-:W-:-:S04]  /*2ff0*/  LEA.HI.X R9, R20, R15, R12, 0x2, P4 ;  /* 0x0000000f14097211 */ /* 0x000fc800020f140c */
[----:B------:R0:W-:Y:S01]  /*3000*/  @P1 STG.E desc[UR54][R10.64], R13 ;  /* 0x0000000d0a001986 */ /* 0x0001e2000c101936 */
[----:B------:R-:W-:Y:S05]  /*3010*/  @!P2 BRA `(.L_x_48) ;  /* 0x000000000004a947 */ /* 0x000fea0003800000 */
[----:B------:R2:W5:Y:S02]  /*3020*/  LDG.E.LTC128B R25, desc[UR54][R8.64+0x4] ;  /* 0x0000043608197981 */ /* 0x000564000c1e1920 */
.L_x_48:
[----:B------:R-:W-:Y:S05]  /*3030*/  BSYNC B1 ;  /* 0x0000000000017941 */ /* 0x000fea0003800000 */
.L_x_47:
[----:B-----5:R-:W-:Y:S01]  /*3040*/  FMUL R12, R25, R152 ;  /* 0x00000098190c7220 */ /* 0x020fe20000400000 */
[----:B------:R-:W-:Y:S01]  /*3050*/  ISETP.GT.AND P3, PT, R3, RZ, P0 ;  /* 0x000000ff0300720c */ /* 0x000fe20000764270 */
[----:B------:R-:W-:Y:S01]  /*3060*/  BSSY B1, `(.L_x_49) ;  /* 0x0000006000017945 */ /* 0x000fe20003800000 */
[----:B------:R-:W-:Y:S01]  /*3070*/  ISETP.GT.AND P1, PT, R0, 0x9, PT ;  /* 0x000000090000780c */ /* 0x000fe20003f24270 */
[----:B------:R-:W-:-:S05]  /*3080*/  FFMA R27, R27, R153, R12 ;  /* 0x000000991b1b7223 */ /* 0x000fca000000000c */
[----:B------:R3:W-:Y:S05]  /*3090*/  @P2 STG.E desc[UR54][R10.64+0x4], R27 ;  /* 0x0000041b0a002986 */ /* 0x0007ea000c101936 */
[----:B------:R-:W-:Y:S05]  /*30a0*/  @!P3 BRA `(.L_x_50) ;  /* 0x000000000004b947 */ /* 0x000fea0003800000 */
[----:B------:R4:W5:Y:S02]  /*30b0*/  LDG.E.LTC128B R25, desc[UR54][R6.64+0x20] ;  /* 0x0000203606197981 */ /* 0x000964000c1e1920 */
.L_x_50:
[----:B------:R-:W-:Y:S05]  /*30c0*/  BSYNC B1 ;  /* 0x0000000000017941 */ /* 0x000fea0003800000 */
.L_x_49:
[----:B0----5:R-:W-:Y:S01]  /*30d0*/  FMUL R13, R25, R152 ;  /* 0x00000098190d7220 */ /* 0x021fe20000400000 */
[----:B------:R-:W-:Y:S01]  /*30e0*/  ISETP.GT.AND P2, PT, R3, RZ, P1 ;  /* 0x000000ff0300720c */ /* 0x000fe20000f44270 */
[----:B------:R-:W-:Y:S02]  /*30f0*/  BSSY B1, `(.L_x_51) ;  /* 0x0000005000017945 */ /* 0x000fe40003800000 */
[----:B------:R-:W-:-:S05]  /*3100*/  FFMA R13, R28, R153, R13 ;  /* 0x000000991c0d7223 */ /* 0x000fca000000000d */
[----:B------:R0:W-:Y:S05]  /*3110*/  @P3 STG.E desc[UR54][R4.64+0x20], R13 ;  /* 0x0000200d04003986 */ /* 0x0001ea000c101936 */
[----:B------:R-:W-:Y:S05]  /*3120*/  @!P2 BRA `(.L_x_52) ;  /* 0x000000000004a947 */ /* 0x000fea0003800000 */
[----:B------:R0:W5:Y:S02]  /*3130*/  LDG.E.LTC128B R25, desc[UR54][R6.64+0x24] ;  /* 0x0000243606197981 */ /* 0x000164000c1e1920 */
.L_x_52:
[----:B------:R-:W-:Y:S05]  /*3140*/  BSYNC B1 ;  /* 0x0000000000017941 */ /* 0x000fea0003800000 */
.L_x_51:
[----:B-----5:R-:W-:Y:S01]  /*3150*/  FMUL R12, R25, R152 ;  /* 0x00000098190c7220 */ /* 0x020fe20000400000 */
[----:B------:R-:W-:Y:S01]  /*3160*/  ISETP.GT.AND P0, PT, R3, 0x8, P0 ;  /* 0x000000080300780c */ /* 0x000fe20000704270 */
[----:B------:R-:W-:Y:S02]  /*3170*/  BSSY B1, `(.L_x_53) ;  /* 0x0000005000017945 */ /* 0x000fe40003800000 */
[----:B------:R-:W-:-:S05]  /*3180*/  FFMA R29, R29, R153, R12 ;  /* 0x000000991d1d7223 */ /* 0x000fca000000000c */
[----:B------:R0:W-:Y:S05]  /*3190*/  @P2 STG.E desc[UR54][R4.64+0x24], R29 ;  /* 0x0000241d04002986 */ /* 0x0001ea000c101936 */
[----:B------:R-:W-:Y:S05]  /*31a0*/  @!P0 BRA `(.L_x_54) ;  /* 0x0000000000048947 */ /* 0x000fea0003800000 */
[----:B------:R0:W5:Y:S02]  /*31b0*/  LDG.E.LTC128B R25, desc[UR54][R8.64+0x20] ;  /* 0x0000203608197981 */ /* 0x000164000c1e1920 */
.L_x_54:
[----:B------:R-:W-:Y:S05]  /*31c0*/  BSYNC B1 ;  /* 0x0000000000017941 */ /* 0x000fea0003800000 */
.L_x_53:
[----:B0----5:R-:W-:Y:S01]  /*31d0*/  FMUL R13, R25, R152 ;  /* 0x00000098190d7220 */ /* 0x021fe20000400000 */
[----:B------:R-:W-:Y:S01]  /*31e0*/  ISETP.GT.AND P2, PT, R3, 0x8, P1 ;  /* 0x000000080300780c */ /* 0x000fe20000f44270 */
[----:B------:R-:W-:Y:S01]  /*31f0*/  BSSY B1, `(.L_x_55) ;  /* 0x0000006000017945 */ /* 0x000fe20003800000 */
[----:B------:R-:W-:Y:S01]  /*3200*/  ISETP.GT.AND P1, PT, R0, 0x10, PT ;  /* 0x000000100000780c */ /* 0x000fe20003f24270 */
[----:B------:R-:W-:-:S05]  /*3210*/  FFMA R13, R30, R153, R13 ;  /* 0x000000991e0d7223 */ /* 0x000fca000000000d */
[----:B------:R0:W-:Y:S05]  /*3220*/  @P0 STG.E desc[UR54][R10.64+0x20], R13 ;  /* 0x0000200d0a000986 */ /* 0x0001ea000c101936 */
[----:B------:R-:W-:Y:S05]  /*3230*/  @!P2 BRA `(.L_x_56) ;  /* 0x000000000004a947 */ /* 0x000fea0003800000 */
[----:B------:R0:W5:Y:S02]  /*3240*/  LDG.E.LTC128B R25, desc[UR54][R8.64+0x24] ;  /* 0x0000243608197981 */ /* 0x000164000c1e1920 */
.L_x_56:
[----:B------:R-:W-:Y:S05]  /*3250*/  BSYNC B1 ;  /* 0x0000000000017941 */ /* 0x000fea0003800000 */
.L_x_55:
        /* <DEDUP_REMOVED lines=8> */
.L_x_58:
[----:B------:R-:W-:Y:S05]  /*32e0*/  BSYNC B1 ;  /* 0x0000000000017941 */ /* 0x000fea0003800000 */
.L_x_57:
[----:B0----5:R-:W-:Y:S01]  /*32f0*/  FMUL R13, R25, R152 ;  /* 0x00000098190d7220 */ /* 0x021fe20000400000 */
[----:B------:R-:W-:Y:S01]  /*3300*/  ISETP.GT.AND P4, PT, R3, RZ, P0 ;  /* 0x000000ff0300720c */ /* 0x000fe20000784270 */
[----:B------:R-:W-:Y:S02]  /*3310*/  BSSY B1, `(.L_x_59) ;  /* 0x0000005000017945 */ /* 0x000fe40003800000 */
[----:B------:R-:W-:-:S05]  /*3320*/  FFMA R13, R32, R153, R13 ;  /* 0x00000099200d7223 */ /* 0x000fca000000000d */
[----:B------:R0:W-:Y:S05]  /*3330*/  @P3 STG.E desc[UR54][R4.64+0x40], R13 ;  /* 0x0000400d04003986 */ /* 0x0001ea000c101936 */
[----:B------:R-:W-:Y:S05]  /*3340*/  @!P4 BRA `(.L_x_60) ;  /* 0x000000000004c947 */ /* 0x000fea0003800000 */
[----:B------:R0:W5:Y:S02]  /*3350*/  LDG.E.LTC128B R25, desc[UR54][R6.64+0x44] ;  /* 0x0000443606197981 */ /* 0x000164000c1e1920 */
.L_x_60:
[----:B------:R-:W-:Y:S05]  /*3360*/  BSYNC B1 ;  /* 0x0000000000017941 */ /* 0x000fea0003800000 */
.L_x_59:
[----:B-----5:R-:W-:Y:S01]  /*3370*/  FMUL R12, R25, R152 ;  /* 0x00000098190c7220 */ /* 0x020fe20000400000 */
[----:B------:R-:W-:Y:S01]  /*3380*/  ISETP.GT.AND P2, PT, R3, 0x8, P1 ;  /* 0x000000080300780c */ /* 0x000fe20000f44270 */
[----:B------:R-:W-:Y:S02]  /*3390*/  BSSY B1, `(.L_x_61) ;  /* 0x0000005000017945 */ /* 0x000fe40003800000 */
[----:B------:R-:W-:-:S05]  /*33a0*/  FFMA R33, R33, R153, R12 ;  /* 0x0000009921217223 */ /* 0x000fca000000000c */
[----:B------:R0:W-:Y:S05]  /*33b0*/  @P4 STG.E desc[UR54][R4.64+0x44], R33 ;  /* 0x0000442104004986 */ /* 0x0001ea000c101936 */
[----:B------:R-:W-:Y:S05]  /*33c0*/  @!P2 BRA `(.L_x_62) ;  /* 0x000000000004a947 */ /* 0x000fea0003800000 */
[----:B------:R0:W5:Y:S02]  /*33d0*/  LDG.E.LTC128B R25, desc[UR54][R8.64+0x40] ;  /* 0x0000403608197981 */ /* 0x000164000c1e1920 */
.L_x_62:
[----:B------:R-:W-:Y:S05]  /*33e0*/  BSYNC B1 ;  /* 0x0000000000017941 */ /* 0x000fea0003800000 */
.L_x_61:
        /* <DEDUP_REMOVED lines=8> */
.L_x_64:
[----:B------:R-:W-:Y:S05]  /*3470*/  BSYNC B1 ;  /* 0x0000000000017941 */ /* 0x000fea0003800000 */
.L_x_63:
        /* <DEDUP_REMOVED lines=8> */
.L_x_66:
[----:B------:R-:W-:Y:S05]  /*3500*/  BSYNC B1 ;  /* 0x0000000000017941 */ /* 0x000fea0003800000 */
.L_x_65:
[----:B0----5:R-:W-:Y:S01]  /*3510*/  FMUL R13, R25, R152 ;  /* 0x00000098190d7220 */ /* 0x021fe20000400000 */
[----:B------:R-:W-:Y:S01]  /*3520*/  ISETP.GT.AND P3, PT, R3, RZ, P0 ;  /* 0x000000ff0300720c */ /* 0x000fe20000764270 */
[----:B------:R-:W-:Y:S02]  /*3530*/  BSSY B1, `(.L_x_67) ;  /* 0x0000005000017945 */ /* 0x000fe40003800000 */
[----:B------:R-:W-:-:S05]  /*3540*/  FFMA R13, R36, R153, R13 ;  /* 0x00000099240d7223 */ /* 0x000fca000000000d */
[----:B------:R0:W-:Y:S05]  /*3550*/  @P2 STG.E desc[UR54][R4.64+0x60], R13 ;  /* 0x0000600d04002986 */ /* 0x0001ea000c101936 */
[----:B------:R-:W-:Y:S05]  /*3560*/  @!P3 BRA `(.L_x_68) ;  /* 0x000000000004b947 */ /* 0x000fea0003800000 */
[----:B------:R0:W5:Y:S02]  /*3570*/  LDG.E.LTC128B R25, desc[UR54][R6.64+0x64] ;  /* 0x0000643606197981 */ /* 0x000164000c1e1920 */
.L_x_68:
[----:B------:R-:W-:Y:S05]  /*3580*/  BSYNC B1 ;  /* 0x0000000000017941 */ /* 0x000fea0003800000 */
.L_x_67:
[----:B-----5:R-:W-:Y:S01]  /*3590*/  FMUL R12, R25, R152 ;  /* 0x00000098190c7220 */ /* 0x020fe20000400000 */
[----:B------:R-:W-:Y:S01]  /*35a0*/  ISETP.GT.AND P2, PT, R3, 0x8, P1 ;  /* 0x000000080300780c */ /* 0x000fe20000f44270 */
[----:B------:R-:W-:Y:S02]  /*35b0*/  BSSY B1, `(.L_x_69) ;  /* 0x0000005000017945 */ /* 0x000fe40003800000 */
[----:B------:R-:W-:-:S05]  /*35c0*/  FFMA R37, R37, R153, R12 ;  /* 0x0000009925257223 */ /* 0x000fca000000000c */
[----:B------:R0:W-:Y:S05]  /*35d0*/  @P3 STG.E desc[UR54][R4.64+0x64], R37 ;  /* 0x0000642504003986 */ /* 0x0001ea000c101936 */
[----:B------:R-:W-:Y:S05]  /*35e0*/  @!P2 BRA `(.L_x_70) ;  /* 0x000000000004a947 */ /* 0x000fea0003800000 */
[----:B------:R0:W5:Y:S02]  /*35f0*/  LDG.E.LTC128B R25, desc[UR54][R8.64+0x60] ;  /* 0x0000603608197981 */ /* 0x000164000c1e1920 */
.L_x_70:
[----:B------:R-:W-:Y:S05]  /*3600*/  BSYNC B1 ;  /* 0x0000000000017941 */ /* 0x000fea0003800000 */
.L_x_69:
        /* <DEDUP_REMOVED lines=8> */
.L_x_72:
[----:B------:R-:W-:Y:S05]  /*3690*/  BSYNC B1 ;  /* 0x0000000000017941 */ /* 0x000fea0003800000 */
.L_x_71:
        /* <DEDUP_REMOVED lines=8> */
.L_x_74:
[----:B------:R-:W-:Y:S05]  /*3720*/  BSYNC B1 ;  /* 0x0000000000017941 */ /* 0x000fea0003800000 */
.L_x_73:
[----:B0----5:R-:W-:Y:S01]  /*3730*/  FMUL R13, R25, R152 ;  /* 0x00000098190d7220 */ /* 0x021fe20000400000 */
[----:B------:R-:W-:Y:S01]  /*3740*/  ISETP.GT.AND P3, PT, R3, RZ, P0 ;  /* 0x000000ff0300720c */ /* 0x000fe20000764270 */
[----:B------:R-:W-:Y:S02]  /*3750*/  BSSY B1, `(.L_x_75) ;  /* 0x0000005000017945 */ /* 0x000fe40003800000 */
[----:B------:R-:W-:-:S05]  /*3760*/  FFMA R13, R40, R153, R13 ;  /* 0x00000099280d7223 */ /* 0x000fca000000000d */
[----:B------:R0:W-:Y:S05]  /*3770*/  @P2 STG.E desc[UR54][R4.64+0x80], R13 ;  /* 0x0000800d04002986 */ /* 0x0001ea000c101936 */
[----:B------:R-:W-:Y:S05]  /*3780*/  @!P3 BRA `(.L_x_76) ;  /* 0x000000000004b947 */ /* 0x000fea0003800000 */
[----:B------:R0:W5:Y:S02]  /*3790*/  LDG.E.LTC128B R25, desc[UR54][R6.64+0x84] ;  /* 0x0000843606197981 */ /* 0x000164000c1e1920 */
.L_x_76:
[----:B------:R-:W-:Y:S05]  /*37a0*/  BSYNC B1 ;  /* 0x0000000000017941 */ /* 0x000fea0003800000 */
.L_x_75:
[----:B-----5:R-:W-:Y:S01]  /*37b0*/  FMUL R12, R25, R152 ;  /* 0x00000098190c7220 */ /* 0x020fe20000400000 */
[----:B------:R-:W-:Y:S01]  /*37c0*/  ISETP.GT.AND P2, PT, R3, 0x8, P1 ;  /* 0x000000080300780c */ /* 0x000fe20000f44270 */
[----:B------:R-:W-:Y:S02]  /*37d0*/  BSSY B1, `(.L_x_77) ;  /* 0x0000005000017945 */ /* 0x000fe40003800000 */
[----:B------:R-:W-:-:S05]  /*37e0*/  FFMA R41, R41, R153, R12 ;  /* 0x0000009929297223 */ /* 0x000fca000000000c */
[----:B------:R0:W-:Y:S05]  /*37f0*/  @P3 STG.E desc[UR54][R4.64+0x84], R41 ;  /* 0x0000842904003986 */ /* 0x0001ea000c101936 */
[----:B------:R-:W-:Y:S05]  /*3800*/  @!P2 BRA `(.L_x_78) ;  /* 0x000000000004a947 */ /* 0x000fea0003800000 */
[----:B------:R0:W5:Y:S02]  /*3810*/  LDG.E.LTC128B R25, desc[UR54][R8.64+0x80] ;  /* 0x0000803608197981 */ /* 0x000164000c1e1920 */
.L_x_78:
[----:B------:R-:W-:Y:S05]  /*3820*/  BSYNC B1 ;  /* 0x0000000000017941 */ /* 0x000fea0003800000 */
.L_x_77:
        /* <DEDUP_REMOVED lines=8> */
.L_x_80:
[----:B------:R-:W-:Y:S05]  /*38b0*/  BSYNC B1 ;  /* 0x0000000000017941 */ /* 0x000fea0003800000 */
.L_x_79:
        /* <DEDUP_REMOVED lines=8> */
.L_x_82:
[----:B------:R-:W-:Y:S05]  /*3940*/  BSYNC B1 ;  /* 0x0000000000017941 */ /* 0x000fea0003800000 */
.L_x_81:
[----:B0----5:R-:W-:Y:S01]  /*3950*/  FMUL R13, R25, R152 ;  /* 0x00000098190d7220 */ /* 0x021fe20000400000 */
[----:B------:R-:W-:Y:S01]  /*3960*/  ISETP.GT.AND P3, PT, R3, RZ, P0 ;  /* 0x000000ff0300720c */ /* 0x000fe20000764270 */
[----:B------:R-:W-:Y:S02]  /*3970*/  BSSY B1, `(.L_x_83) ;  /* 0x0000005000017945 */ /* 0x000fe40003800000 */
[----:B------:R-:W-:-:S05]  /*3980*/  FFMA R13, R44, R153, R13 ;  /* 0x000000992c0d7223 */ /* 0x000fca000000000d */
[----:B------:R0:W-:Y:S05]  /*3990*/  @P2 STG.E desc[UR54][R4.64+0xa0], R13 ;  /* 0x0000a00d04002986 */ /* 0x0001ea000c101936 */
[----:B------:R-:W-:Y:S05]  /*39a0*/  @!P3 BRA `(.L_x_84) ;  /* 0x000000000004b947 */ /* 0x000fea0003800000 */
[----:B------:R0:W5:Y:S02]  /*39b0*/  LDG.E.LTC128B R25, desc[UR54][R6.64+0xa4] ;  /* 0x0000a43606197981 */ /* 0x000164000c1e1920 */
.L_x_84:
[----:B------:R-:W-:Y:S05]  /*39c0*/  BSYNC B1 ;  /* 0x0000000000017941 */ /* 0x000fea0003800000 */
.L_x_83:
[----:B-----5:R-:W-:Y:S01]  /*39d0*/  FMUL R12, R25, R152 ;  /* 0x00000098190c7220 */ /* 0x020fe20000400000 */
[----:B------:R-:W-:Y:S01]  /*39e0*/  ISETP.GT.AND P2, PT, R3, 0x8, P1 ;  /* 0x000000080300780c */ /* 0x000fe20000f44270 */
[----:B------:R-:W-:Y:S02]  /*39f0*/  BSSY B1, `(.L_x_85) ;  /* 0x0000005000017945 */ /* 0x000fe40003800000 */
[----:B------:R-:W-:-:S05]  /*3a00*/  FFMA R45, R45, R153, R12 ;  /* 0x000000992d2d7223 */ /* 0x000fca000000000c */
[----:B------:R0:W-:Y:S05]  /*3a10*/  @P3 STG.E desc[UR54][R4.64+0xa4], R45 ;  /* 0x0000a42d04003986 */ /* 0x0001ea000c101936 */
[----:B------:R-:W-:Y:S05]  /*3a20*/  @!P2 BRA `(.L_x_86) ;  /* 0x000000000004a947 */ /* 0x000fea0003800000 */
[----:B------:R0:W5:Y:S02]  /*3a30*/  LDG.E.LTC128B R25, desc[UR54][R8.64+0xa0] ;  /* 0x0000a03608197981 */ /* 0x000164000c1e1920 */
.L_x_86:
[----:B------:R-:W-:Y:S05]  /*3a40*/  BSYNC B1 ;  /* 0x0000000000017941 */ /* 0x000fea0003800000 */
.L_x_85:
        /* <DEDUP_REMOVED lines=8> */
.L_x_88:
[----:B------:R-:W-:Y:S05]  /*3ad0*/  BSYNC B1 ;  /* 0x0000000000017941 */ /* 0x000fea0003800000 */
.L_x_87:
        /* <DEDUP_REMOVED lines=8> */
.L_x_90:
[----:B------:R-:W-:Y:S05]  /*3b60*/  BSYNC B1 ;  /* 0x0000000000017941 */ /* 0x000fea0003800000 */
.L_x_89:
[----:B0----5:R-:W-:Y:S01]  /*3b70*/  FMUL R13, R25, R152 ;  /* 0x00000098190d7220 */ /* 0x021fe20000400000 */
[----:B------:R-:W-:Y:S01]  /*3b80*/  ISETP.GT.AND P3, PT, R3, RZ, P0 ;  /* 0x000000ff0300720c */ /* 0x000fe20000764270 */
[----:B------:R-:W-:Y:S02]  /*3b90*/  BSSY B1, `(.L_x_91) ;  /* 0x0000005000017945 */ /* 0x000fe40003800000 */
[----:B------:R-:W-:-:S05]  /*3ba0*/  FFMA R13, R48, R153, R13 ;  /* 0x00000099300d7223 */ /* 0x000fca000000000d */
[----:B------:R0:W-:Y:S05]  /*3bb0*/  @P2 STG.E desc[UR54][R4.64+0xc0], R13 ;  /* 0x0000c00d04002986 */ /* 0x0001ea000c101936 */
[----:B------:R-:W-:Y:S05]  /*3bc0*/  @!P3 BRA `(.L_x_92) ;  /* 0x000000000004b947 */ /* 0x000fea0003800000 */
[----:B------:R0:W5:Y:S02]  /*3bd0*/  LDG.E.LTC128B R25, desc[UR54][R6.64+0xc4] ;  /* 0x0000c43606197981 */ /* 0x000164000c1e1920 */
.L_x_92:
[----:B------:R-:W-:Y:S05]  /*3be0*/  BSYNC B1 ;  /* 0x0000000000017941 */ /* 0x000fea0003800000 */
.L_x_91:
[----:B-----5:R-:W-:Y:S01]  /*3bf0*/  FMUL R12, R25, R152 ;  /* 0x00000098190c7220 */ /* 0x020fe20000400000 */
[----:B------:R-:W-:Y:S01]  /*3c00*/  ISETP.GT.AND P2, PT, R3, 0x8, P1 ;  /* 0x000000080300780c */ /* 0x000fe20000f44270 */
[----:B------:R-:W-:Y:S02]  /*3c10*/  BSSY B1, `(.L_x_93) ;  /* 0x0000005000017945 */ /* 0x000fe40003800000 */
[----:B------:R-:W-:-:S05]  /*3c20*/  FFMA R49, R49, R153, R12 ;  /* 0x0000009931317223 */ /* 0x000fca000000000c */
[----:B------:R0:W-:Y:S05]  /*3c30*/  @P3 STG.E desc[UR54][R4.64+0xc4], R49 ;  /* 0x0000c43104003986 */ /* 0x0001ea000c101936 */
[----:B------:R-:W-:Y:S05]  /*3c40*/  @!P2 BRA `(.L_x_94) ;  /* 0x000000000004a947 */ /* 0x000fea0003800000 */
[----:B------:R0:W5:Y:S02]  /*3c50*/  LDG.E.LTC128B R25, desc[UR54][R8.64+0xc0] ;  /* 0x0000c03608197981 */ /* 0x000164000c1e1920 */
.L_x_94:
[----:B------:R-:W-:Y:S05]  /*3c60*/  BSYNC B1 ;  /* 0x0000000000017941 */ /* 0x000fea0003800000 */
.L_x_93:
        /* <DEDUP_REMOVED lines=8> */
.L_x_96:
[----:B------:R-:W-:Y:S05]  /*3cf0*/  BSYNC B1 ;  /* 0x0000000000017941 */ /* 0x000fea0003800000 */
.L_x_95:
        /* <DEDUP_REMOVED lines=8> */
.L_x_98:
[----:B------:R-:W-:Y:S05]  /*3d80*/  BSYNC B1 ;  /* 0x0000000000017941 */ /* 0x000fea0003800000 */
.L_x_97:
[----:B0----5:R-:W-:Y:S01]  /*3d90*/  FMUL R13, R25, R152 ;  /* 0x00000098190d7220 */ /* 0x021fe20000400000 */
[----:B------:R-:W-:Y:S01]  /*3da0*/  ISETP.GT.AND P3, PT, R3, RZ, P0 ;  /* 0x000000ff0300720c */ /* 0x000fe20000764270 */
[----:B------:R-:W-:Y:S02]  /*3db0*/  BSSY B1, `(.L_x_99) ;  /* 0x0000005000017945 */ /* 0x000fe40003800000 */
[----:B------:R-:W-:-:S05]  /*3dc0*/  FFMA R13, R52, R153, R13 ;  /* 0x00000099340d7223 */ /* 0x000fca000000000d */
[----:B------:R0:W-:Y:S05]  /*3dd0*/  @P2 STG.E desc[UR54][R4.64+0xe0], R13 ;  /* 0x0000e00d04002986 */ /* 0x0001ea000c101936 */
[----:B------:R-:W-:Y:S05]  /*3de0*/  @!P3 BRA `(.L_x_100) ;  /* 0x000000000004b947 */ /* 0x000fea0003800000 */
[----:B------:R0:W5:Y:S02]  /*3df0*/  LDG.E.LTC128B R25, desc[UR54][R6.64+0xe4] ;  /* 0x0000e43606197981 */ /* 0x000164000c1e1920 */
.L_x_100:
[----:B------:R-:W-:Y:S05]  /*3e00*/  BSYNC B1 ;  /* 0x0000000000017941 */ /* 0x000fea0003800000 */
.L_x_99:
[----:B-----5:R-:W-:Y:S01]  /*3e10*/  FMUL R12, R25, R152 ;  /* 0x00000098190c7220 */ /* 0x020fe20000400000 */
[----:B------:R-:W-:Y:S01]  /*3e20*/  ISETP.GT.AND P2, PT, R3, 0x8, P1 ;  /* 0x000000080300780c */ /* 0x000fe20000f44270 */
[----:B------:R-:W-:Y:S02]  /*3e30*/  BSSY B1, `(.L_x_101) ;  /* 0x0000005000017945 */ /* 0x000fe40003800000 */
[----:B------:R-:W-:-:S05]  /*3e40*/  FFMA R53, R53, R153, R12 ;  /* 0x0000009935357223 */ /* 0x000fca000000000c */
[----:B------:R0:W-:Y:S05]  /*3e50*/  @P3 STG.E desc[UR54][R4.64+0xe4], R53 ;  /* 0x0000e43504003986 */ /* 0x0001ea000c101936 */
[----:B------:R-:W-:Y:S05]  /*3e60*/  @!P2 BRA `(.L_x_102) ;  /* 0x000000000004a947 */ /* 0x000fea0003800000 */
[----:B------:R0:W5:Y:S02]  /*3e70*/  LDG.E.LTC128B R25, desc[UR54][R8.64+0xe0] ;  /* 0x0000e03608197981 */ /* 0x000164000c1e1920 */
.L_x_102:
[----:B------:R-:W-:Y:S05]  /*3e80*/  BSYNC B1 ;  /* 0x0000000000017941 */ /* 0x000fea0003800000 */
.L_x_101:
        /* <DEDUP_REMOVED lines=8> */
.L_x_104:
[----:B------:R-:W-:Y:S05]  /*3f10*/  BSYNC B1 ;  /* 0x0000000000017941 */ /* 0x000fea0003800000 */
.L_x_103:
        /* <DEDUP_REMOVED lines=8> */
.L_x_106:
[----:B------:R-:W-:Y:S05]  /*3fa0*/  BSYNC B1 ;  /* 0x0000000000017941 */ /* 0x000fea0003800000 */
.L_x_105:
[----:B0----5:R-:W-:Y:S01]  /*3fb0*/  FMUL R13, R25, R152 ;  /* 0x00000098190d7220 */ /* 0x021fe20000400000 */
[----:B------:R-:W-:Y:S01]  /*3fc0*/  ISETP.GT.AND P3, PT, R3, RZ, P0 ;  /* 0x000000ff0300720c */ /* 0x000fe20000764270 */
[----:B------:R-:W-:Y:S02]  /*3fd0*/  BSSY B1, `(.L_x_107) ;  /* 0x0000005000017945 */ /* 0x000fe40003800000 */
[----:B------:R-:W-:-:S05]  /*3fe0*/  FFMA R13, R56, R153, R13 ;  /* 0x00000099380d7223 */ /* 0x000fca000000000d */
[----:B------:R0:W-:Y:S05]  /*3ff0*/  @P2 STG.E desc[UR54][R4.64+0x100], R13 ;  /* 0x0001000d04002986 */ /* 0x0001ea000c101936 */
[----:B------:R-:W-:Y:S05]  /*4000*/  @!P3 BRA `(.L_x_108) ;  /* 0x000000000004b947 */ /* 0x000fea0003800000 */
[----:B------:R0:W5:Y:S02]  /*4010*/  LDG.E.LTC128B R25, desc[UR54][R6.64+0x104] ;  /* 0x0001043606197981 */ /* 0x000164000c1e1920 */
.L_x_108:
[----:B------:R-:W-:Y:S05]  /*4020*/  BSYNC B1 ;  /* 0x0000000000017941 */ /* 0x000fea0003800000 */
.L_x_107:
[----:B-----5:R-:W-:Y:S01]  /*4030*/  FMUL R12, R25, R152 ;  /* 0x00000098190c7220 */ /* 0x020fe20000400000 */
[----:B------:R-:W-:Y:S01]  /*4040*/  ISETP.GT.AND P2, PT, R3, 0x8, P1 ;  /* 0x000000080300780c */ /* 0x000fe20000f44270 */
[----:B------:R-:W-:Y:S02]  /*4050*/  BSSY B1, `(.L_x_109) ;  /* 0x0000005000017945 */ /* 0x000fe40003800000 */
[----:B------:R-:W-:-:S05]  /*4060*/  FFMA R57, R57, R153, R12 ;  /* 0x0000009939397223 */ /* 0x000fca000000000c */
[----:B------:R0:W-:Y:S05]  /*4070*/  @P3 STG.E desc[UR54][R4.64+0x104], R57 ;  /* 0x0001043904003986 */ /* 0x0001ea000c101936 */
[----:B------:R-:W-:Y:S05]  /*4080*/  @!P2 BRA `(.L_x_110) ;  /* 0x000000000004a947 */ /* 0x000fea0003800000 */
[----:B------:R0:W5:Y:S02]  /*4090*/  LDG.E.LTC128B R25, desc[UR54][R8.64+0x100] ;  /* 0x0001003608197981 */ /* 0x000164000c1e1920 */
.L_x_110:
[----:B------:R-:W-:Y:S05]  /*40a0*/  BSYNC B1 ;  /* 0x0000000000017941 */ /* 0x000fea0003800000 */
.L_x_109:
        /* <DEDUP_REMOVED lines=8> */
.L_x_112:
[----:B------:R-:W-:Y:S05]  /*4130*/  BSYNC B1 ;  /* 0x0000000000017941 */ /* 0x000fea0003800000 */
.L_x_111:
        /* <DEDUP_REMOVED lines=8> */
.L_x_114:
[----:B------:R-:W-:Y:S05]  /*41c0*/  BSYNC B1 ;  /* 0x0000000000017941 */ /* 0x000fea0003800000 */
.L_x_113:
[----:B0----5:R-:W-:Y:S01]  /*41d0*/  FMUL R13, R25, R152 ;  /* 0x00000098190d7220 */ /* 0x021fe20000400000 */
[----:B------:R-:W-:Y:S01]  /*41e0*/  ISETP.GT.AND P3, PT, R3, RZ, P0 ;  /* 0x000000ff0300720c */ /* 0x000fe20000764270 */
[----:B------:R-:W-:Y:S02]  /*41f0*/  BSSY B1, `(.L_x_115) ;  /* 0x0000005000017945 */ /* 0x000fe40003800000 */
[----:B------:R-:W-:-:S05]  /*4200*/  FFMA R13, R60, R153, R13 ;  /* 0x000000993c0d7223 */ /* 0x000fca000000000d */
[----:B------:R0:W-:Y:S05]  /*4210*/  @P2 STG.E desc[UR54][R4.64+0x120], R13 ;  /* 0x0001200d04002986 */ /* 0x0001ea000c101936 */
[----:B------:R-:W-:Y:S05]  /*4220*/  @!P3 BRA `(.L_x_116) ;  /* 0x000000000004b947 */ /* 0x000fea0003800000 */
[----:B------:R0:W5:Y:S02]  /*4230*/  LDG.E.LTC128B R25, desc[UR54][R6.64+0x124] ;  /* 0x0001243606197981 */ /* 0x000164000c1e1920 */
.L_x_116:
[----:B------:R-:W-:Y:S05]  /*4240*/  BSYNC B1 ;  /* 0x0000000000017941 */ /* 0x000fea0003800000 */
.L_x_115:
[----:B-----5:R-:W-:Y:S01]  /*4250*/  FMUL R12, R25, R152 ;  /* 0x00000098190c7220 */ /* 0x020fe20000400000 */
[----:B------:R-:W-:Y:S01]  /*4260*/  ISETP.GT.AND P2, PT, R3, 0x8, P1 ;  /* 0x000000080300780c */ /* 0x000fe20000f44270 */
[----:B------:R-:W-:Y:S02]  /*4270*/  BSSY B1, `(.L_x_117) ;  /* 0x0000005000017945 */ /* 0x000fe40003800000 */
[----:B------:R-:W-:-:S05]  /*4280*/  FFMA R61, R61, R153, R12 ;  /* 0x000000993d3d7223 */ /* 0x000fca000000000c */
[----:B------:R0:W-:Y:S05]  /*4290*/  @P3 STG.E desc[UR54][R4.64+0x124], R61 ;  /* 0x0001243d04003986 */ /* 0x0001ea000c101936 */
[----:B------:R-:W-:Y:S05]  /*42a0*/  @!P2 BRA `(.L_x_118) ;  /* 0x000000000004a947 */ /* 0x000fea0003800000 */
[----:B------:R0:W5:Y:S02]  /*42b0*/  LDG.E.LTC128B R25, desc[UR54][R8.64+0x120] ;  /* 0x0001203608197981 */ /* 0x000164000c1e1920 */
.L_x_118:
[----:B------:R-:W-:Y:S05]  /*42c0*/  BSYNC B1 ;  /* 0x0000000000017941 */ /* 0x000fea0003800000 */
.L_x_117:
        /* <DEDUP_REMOVED lines=8> */
.L_x_120:
[----:B------:R-:W-:Y:S05]  /*4350*/  BSYNC B1 ;  /* 0x0000000000017941 */ /* 0x000fea0003800000 */
.L_x_119:
        /* <DEDUP_REMOVED lines=8> */
.L_x_122:
[----:B------:R-:W-:Y:S05]  /*43e0*/  BSYNC B1 ;  /* 0x0000000000017941 */ /* 0x000fea0003800000 */
.L_x_121:
[----:B0----5:R-:W-:Y:S01]  /*43f0*/  FMUL R13, R25, R152 ;  /* 0x00000098190d7220 */ /* 0x021fe20000400000 */
[----:B------:R-:W-:Y:S01]  /*4400*/  ISETP.GT.AND P3, PT, R3, RZ, P0 ;  /* 0x000000ff0300720c */ /* 0x000fe20000764270 */
[----:B------:R-:W-:Y:S02]  /*4410*/  BSSY B1, `(.L_x_123) ;  /* 0x0000005000017945 */ /* 0x000fe40003800000 */
[----:B------:R-:W-:-:S05]  /*4420*/  FFMA R13, R64, R153, R13 ;  /* 0x00000099400d7223 */ /* 0x000fca000000000d */
[----:B------:R0:W-:Y:S05]  /*4430*/  @P2 STG.E desc[UR54][R4.64+0x140], R13 ;  /* 0x0001400d04002986 */ /* 0x0001ea000c101936 */
[----:B------:R-:W-:Y:S05]  /*4440*/  @!P3 BRA `(.L_x_124) ;  /* 0x000000000004b947 */ /* 0x000fea0003800000 */
[----:B------:R0:W5:Y:S02]  /*4450*/  LDG.E.LTC128B R25, desc[UR54][R6.64+0x144] ;  /* 0x0001443606197981 */ /* 0x000164000c1e1920 */
.L_x_124:
[----:B------:R-:W-:Y:S05]  /*4460*/  BSYNC B1 ;  /* 0x0000000000017941 */ /* 0x000fea0003800000 */
.L_x_123:
[----:B-----5:R-:W-:Y:S01]  /*4470*/  FMUL R12, R25, R152 ;  /* 0x00000098190c7220 */ /* 0x020fe20000400000 */
[----:B------:R-:W-:Y:S01]  /*4480*/  ISETP.GT.AND P2, PT, R3, 0x8, P1 ;  /* 0x000000080300780c */ /* 0x000fe20000f44270 */
[----:B------:R-:W-:Y:S02]  /*4490*/  BSSY B1, `(.L_x_125) ;  /* 0x0000005000017945 */ /* 0x000fe40003800000 */
[----:B------:R-:W-:-:S05]  /*44a0*/  FFMA R65, R65, R153, R12 ;  /* 0x0000009941417223 */ /* 0x000fca000000000c */
[----:B------:R0:W-:Y:S05]  /*44b0*/  @P3 STG.E desc[UR54][R4.64+0x144], R65 ;  /* 0x0001444104003986 */ /* 0x0001ea000c101936 */
[----:B------:R-:W-:Y:S05]  /*44c0*/  @!P2 BRA `(.L_x_126) ;  /* 0x000000000004a947 */ /* 0x000fea0003800000 */
[----:B------:R0:W5:Y:S02]  /*44d0*/  LDG.E.LTC128B R25, desc[UR54][R8.64+0x140] ;  /* 0x0001403608197981 */ /* 0x000164000c1e1920 */
.L_x_126:
[----:B------:R-:W-:Y:S05]  /*44e0*/  BSYNC B1 ;  /* 0x0000000000017941 */ /* 0x000fea0003800000 */
.L_x_125:
        /* <DEDUP_REMOVED lines=8> */
.L_x_128:
[----:B------:R-:W-:Y:S05]  /*4570*/  BSYNC B1 ;  /* 0x0000000000017941 */ /* 0x000fea0003800000 */
.L_x_127:
        /* <DEDUP_REMOVED lines=8> */
.L_x_130:
[----:B------:R-:W-:Y:S05]  /*4600*/  BSYNC B1 ;  /* 0x0000000000017941 */ /* 0x000fea0003800000 */
.L_x_129:
[----:B0----5:R-:W-:Y:S01]  /*4610*/  FMUL R13, R25, R152 ;  /* 0x00000098190d7220 */ /* 0x021fe20000400000 */
[----:B------:R-:W-:Y:S01]  /*4620*/  ISETP.GT.AND P3, PT, R3, RZ, P0 ;  /* 0x000000ff0300720c */ /* 0x000fe20000764270 */
[----:B------:R-:W-:Y:S02]  /*4630*/  BSSY B1, `(.L_x_131) ;  /* 0x0000005000017945 */ /* 0x000fe40003800000 */
[----:B------:R-:W-:-:S05]  /*4640*/  FFMA R13, R68, R153, R13 ;  /* 0x00000099440d7223 */ /* 0x000fca000000000d */
[----:B------:R0:W-:Y:S05]  /*4650*/  @P2 STG.E desc[UR54][R4.64+0x160], R13 ;  /* 0x0001600d04002986 */ /* 0x0001ea000c101936 */
[----:B------:R-:W-:Y:S05]  /*4660*/  @!P3 BRA `(.L_x_132) ;  /* 0x000000000004b947 */ /* 0x000fea0003800000 */
[----:B------:R0:W5:Y:S02]  /*4670*/  LDG.E.LTC128B R25, desc[UR54][R6.64+0x164] ;  /* 0x0001643606197981 */ /* 0x000164000c1e1920 */
.L_x_132:
[----:B------:R-:W-:Y:S05]  /*4680*/  BSYNC B1 ;  /* 0x0000000000017941 */ /* 0x000fea0003800000 */
.L_x_131:
[----:B-----5:R-:W-:Y:S01]  /*4690*/  FMUL R12, R25, R152 ;  /* 0x00000098190c7220 */ /* 0x020fe20000400000 */
[----:B------:R-:W-:Y:S01]  /*46a0*/  ISETP.GT.AND P2, PT, R3, 0x8, P1 ;  /* 0x000000080300780c */ /* 0x000fe20000f44270 */
[----:B------:R-:W-:Y:S02]  /*46b0*/  BSSY B1, `(.L_x_133) ;  /* 0x0000005000017945 */ /* 0x000fe40003800000 */
[----:B------:R-:W-:-:S05]  /*46c0*/  FFMA R69, R69, R153, R12 ;  /* 0x0000009945457223 */ /* 0x000fca000000000c */
[----:B------:R0:W-:Y:S05]  /*46d0*/  @P3 STG.E desc[UR54][R4.64+0x164], R69 ;  /* 0x0001644504003986 */ /* 0x0001ea000c101936 */
[----:B------:R-:W-:Y:S05]  /*46e0*/  @!P2 BRA `(.L_x_134) ;  /* 0x000000000004a947 */ /* 0x000fea0003800000 */
[----:B------:R0:W5:Y:S02]  /*46f0*/  LDG.E.LTC128B R25, desc[UR54][R8.64+0x160] ;  /* 0x0001603608197981 */ /* 0x000164000c1e1920 */
.L_x_134:
[----:B------:R-:W-:Y:S05]  /*4700*/  BSYNC B1 ;  /* 0x0000000000017941 */ /* 0x000fea0003800000 */
.L_x_133:
        /* <DEDUP_REMOVED lines=8> */
.L_x_136:
[----:B------:R-:W-:Y:S05]  /*4790*/  BSYNC B1 ;  /* 0x0000000000017941 */ /* 0x000fea0003800000 */
.L_x_135:
        /* <DEDUP_REMOVED lines=8> */
.L_x_138:
[----:B------:R-:W-:Y:S05]  /*4820*/  BSYNC B1 ;  /* 0x0000000000017941 */ /* 0x000fea0003800000 */
.L_x_137:
[----:B0----5:R-:W-:Y:S01]  /*4830*/  FMUL R13, R25, R152 ;  /* 0x00000098190d7220 */ /* 0x021fe20000400000 */
[----:B------:R-:W-:Y:S01]  /*4840*/  ISETP.GT.AND P3, PT, R3, RZ, P0 ;  /* 0x000000ff0300720c */ /* 0x000fe20000764270 */
[----:B------:R-:W-:Y:S02]  /*4850*/  BSSY B1, `(.L_x_139) ;  /* 0x0000005000017945 */ /* 0x000fe40003800000 */
[----:B------:R-:W-:-:S05]  /*4860*/  FFMA R13, R72, R153, R13 ;  /* 0x00000099480d7223 */ /* 0x000fca000000000d */
[----:B------:R0:W-:Y:S05]  /*4870*/  @P2 STG.E desc[UR54][R4.64+0x180], R13 ;  /* 0x0001800d04002986 */ /* 0x0001ea000c101936 */
[----:B------:R-:W-:Y:S05]  /*4880*/  @!P3 BRA `(.L_x_140) ;  /* 0x000000000004b947 */ /* 0x000fea0003800000 */
[----:B------:R0:W5:Y:S02]  /*4890*/  LDG.E.LTC128B R25, desc[UR54][R6.64+0x184] ;  /* 0x0001843606197981 */ /* 0x000164000c1e1920 */
.L_x_140:
[----:B------:R-:W-:Y:S05]  /*48a0*/  BSYNC B1 ;  /* 0x0000000000017941 */ /* 0x000fea0003800000 */
.L_x_139:
[----:B-----5:R-:W-:Y:S01]  /*48b0*/  FMUL R12, R25, R152 ;  /* 0x00000098190c7220 */ /* 0x020fe20000400000 */
[----:B------:R-:W-:Y:S01]  /*48c0*/  ISETP.GT.AND P2, PT, R3, 0x8, P1 ;  /* 0x000000080300780c */ /* 0x000fe20000f44270 */
[----:B------:R-:W-:Y:S02]  /*48d0*/  BSSY B1, `(.L_x_141) ;  /* 0x0000005000017945 */ /* 0x000fe40003800000 */
[----:B------:R-:W-:-:S05]  /*48e0*/  FFMA R73, R73, R153, R12 ;  /* 0x0000009949497223 */ /* 0x000fca000000000c */
[----:B------:R0:W-:Y:S05]  /*48f0*/  @P3 STG.E desc[UR54][R4.64+0x184], R73 ;  /* 0x0001844904003986 */ /* 0x0001ea000c101936 */
[----:B------:R-:W-:Y:S05]  /*4900*/  @!P2 BRA `(.L_x_142) ;  /* 0x000000000004a947 */ /* 0x000fea0003800000 */
[----:B------:R0:W5:Y:S02]  /*4910*/  LDG.E.LTC128B R25, desc[UR54][R8.64+0x180] ;  /* 0x0001803608197981 */ /* 0x000164000c1e1920 */
.L_x_142:
[----:B------:R-:W-:Y:S05]  /*4920*/  BSYNC B1 ;  /* 0x0000000000017941 */ /* 0x000fea0003800000 */
.L_x_141:
        /* <DEDUP_REMOVED lines=8> */
.L_x_144:
[----:B------:R-:W-:Y:S05]  /*49b0*/  BSYNC B1 ;  /* 0x0000000000017941 */ /* 0x000fea0003800000 */
.L_x_143:
        /* <DEDUP_REMOVED lines=8> */
.L_x_146:
[----:B------:R-:W-:Y:S05]  /*4a40*/  BSYNC B1 ;  /* 0x0000000000017941 */ /* 0x000fea0003800000 */
.L_x_145:
[----:B0----5:R-:W-:Y:S01]  /*4a50*/  FMUL R13, R25, R152 ;  /* 0x00000098190d7220 */ /* 0x021fe20000400000 */
[----:B------:R-:W-:Y:S01]  /*4a60*/  ISETP.GT.AND P3, PT, R3, RZ, P0 ;  /* 0x000000ff0300720c */ /* 0x000fe20000764270 */
[----:B------:R-:W-:Y:S02]  /*4a70*/  BSSY B1, `(.L_x_147) ;  /* 0x0000005000017945 */ /* 0x000fe40003800000 */
[----:B------:R-:W-:-:S05]  /*4a80*/  FFMA R13, R76, R153, R13 ;  /* 0x000000994c0d7223 */ /* 0x000fca000000000d */
[----:B------:R0:W-:Y:S05]  /*4a90*/  @P2 STG.E desc[UR54][R4.64+0x1a0], R13 ;  /* 0x0001a00d04002986 */ /* 0x0001ea000c101936 */
[----:B------:R-:W-:Y:S05]  /*4aa0*/  @!P3 BRA `(.L_x_148) ;  /* 0x000000000004b947 */ /* 0x000fea0003800000 */
[----:B------:R0:W5:Y:S02]  /*4ab0*/  LDG.E.LTC128B R25, desc[UR54][R6.64+0x1a4] ;  /* 0x0001a43606197981 */ /* 0x000164000c1e1920 */
.L_x_148:
[----:B------:R-:W-:Y:S05]  /*4ac0*/  BSYNC B1 ;  /* 0x0000000000017941 */ /* 0x000fea0003800000 */
.L_x_147:
[----:B-----5:R-:W-:Y:S01]  /*4ad0*/  FMUL R12, R25, R152 ;  /* 0x00000098190c7220 */ /* 0x020fe20000400000 */
[----:B------:R-:W-:Y:S01]  /*4ae0*/  ISETP.GT.AND P2, PT, R3, 0x8, P1 ;  /* 0x000000080300780c */ /* 0x000fe20000f44270 */
[----:B------:R-:W-:Y:S02]  /*4af0*/  BSSY B1, `(.L_x_149) ;  /* 0x0000005000017945 */ /* 0x000fe40003800000 */
[----:B------:R-:W-:-:S05]  /*4b00*/  FFMA R77, R77, R153, R12 ;  /* 0x000000994d4d7223 */ /* 0x000fca000000000c */
[----:B------:R0:W-:Y:S05]  /*4b10*/  @P3 STG.E desc[UR54][R4.64+0x1a4], R77 ;  /* 0x0001a44d04003986 */ /* 0x0001ea000c101936 */
[----:B------:R-:W-:Y:S05]  /*4b20*/  @!P2 BRA `(.L_x_150) ;  /* 0x000000000004a947 */ /* 0x000fea0003800000 */
[----:B------:R0:W5:Y:S02]  /*4b30*/  LDG.E.LTC128B R25, desc[UR54][R8.64+0x1a0] ;  /* 0x0001a03608197981 */ /* 0x000164000c1e1920 */
.L_x_150:
[----:B------:R-:W-:Y:S05]  /*4b40*/  BSYNC B1 ;  /* 0x0000000000017941 */ /* 0x000fea0003800000 */
.L_x_149:
        /* <DEDUP_REMOVED lines=8> */
.L_x_152:
[----:B------:R-:W-:Y:S05]  /*4bd0*/  BSYNC B1 ;  /* 0x0000000000017941 */ /* 0x000fea0003800000 */
.L_x_151:
        /* <DEDUP_REMOVED lines=8> */
.L_x_154:
[----:B------:R-:W-:Y:S05]  /*4c60*/  BSYNC B1 ;  /* 0x0000000000017941 */ /* 0x000fea0003800000 */
.L_x_153:
[----:B0----5:R-:W-:Y:S01]  /*4c70*/  FMUL R13, R25, R152 ;  /* 0x00000098190d7220 */ /* 0x021fe20000400000 */
[----:B------:R-:W-:Y:S01]  /*4c80*/  ISETP.GT.AND P3, PT, R3, RZ, P0 ;  /* 0x000000ff0300720c */ /* 0x000fe20000764270 */
[----:B------:R-:W-:Y:S02]  /*4c90*/  BSSY B1, `(.L_x_155) ;  /* 0x0000005000017945 */ /* 0x000fe40003800000 */
[----:B------:R-:W-:-:S05]  /*4ca0*/  FFMA R13, R80, R153, R13 ;  /* 0x00000099500d7223 */ /* 0x000fca000000000d */
[----:B------:R0:W-:Y:S05]  /*4cb0*/  @P2 STG.E desc[UR54][R4.64+0x1c0], R13 ;  /* 0x0001c00d04002986 */ /* 0x0001ea000c101936 */
[----:B------:R-:W-:Y:S05]  /*4cc0*/  @!P3 BRA `(.L_x_156) ;  /* 0x000000000004b947 */ /* 0x000fea0003800000 */
[----:B------:R0:W5:Y:S02]  /*4cd0*/  LDG.E.LTC128B R25, desc[UR54][R6.64+0x1c4] ;  /* 0x0001c43606197981 */ /* 0x000164000c1e1920 */
.L_x_156:
[----:B------:R-:W-:Y:S05]  /*4ce0*/  BSYNC B1 ;  /* 0x0000000000017941 */ /* 0x000fea0003800000 */
.L_x_155:
[----:B-----5:R-:W-:Y:S01]  /*4cf0*/  FMUL R12, R25, R152 ;  /* 0x00000098190c7220 */ /* 0x020fe20000400000 */
[----:B------:R-:W-:Y:S01]  /*4d00*/  ISETP.GT.AND P2, PT, R3, 0x8, P1 ;  /* 0x000000080300780c */ /* 0x000fe20000f44270 */
[----:B------:R-:W-:Y:S02]  /*4d10*/  BSSY B1, `(.L_x_157) ;  /* 0x0000005000017945 */ /* 0x000fe40003800000 */
[----:B------:R-:W-:-:S05]  /*4d20*/  FFMA R81, R81, R153, R12 ;  /* 0x0000009951517223 */ /* 0x000fca000000000c */
[----:B------:R0:W-:Y:S05]  /*4d30*/  @P3 STG.E desc[UR54][R4.64+0x1c4], R81 ;  /* 0x0001c45104003986 */ /* 0x0001ea000c101936 */
[----:B------:R-:W-:Y:S05]  /*4d40*/  @!P2 BRA `(.L_x_158) ;  /* 0x000000000004a947 */ /* 0x000fea0003800000 */
[----:B------:R0:W5:Y:S02]  /*4d50*/  LDG.E.LTC128B R25, desc[UR54][R8.64+0x1c0] ;  /* 0x0001c03608197981 */ /* 0x000164000c1e1920 */
.L_x_158:
[----:B------:R-:W-:Y:S05]  /*4d60*/  BSYNC B1 ;  /* 0x0000000000017941 */ /* 0x000fea0003800000 */
.L_x_157:
        /* <DEDUP_REMOVED lines=8> */
.L_x_160:
[----:B------:R-:W-:Y:S05]  /*4df0*/  BSYNC B1 ;  /* 0x0000000000017941 */ /* 0x000fea0003800000 */
.L_x_159:
        /* <DEDUP_REMOVED lines=8> */
.L_x_162:
[----:B------:R-:W-:Y:S05]  /*4e80*/  BSYNC B1 ;  /* 0x0000000000017941 */ /* 0x000fea0003800000 */
.L_x_161:
[----:B0----5:R-:W-:Y:S01]  /*4e90*/  FMUL R13, R25, R152 ;  /* 0x00000098190d7220 */ /* 0x021fe20000400000 */
[----:B------:R-:W-:Y:S01]  /*4ea0*/  ISETP.GT.AND P3, PT, R3, RZ, P0 ;  /* 0x000000ff0300720c */ /* 0x000fe20000764270 */
[----:B------:R-:W-:Y:S02]  /*4eb0*/  BSSY B1, `(.L_x_163) ;  /* 0x0000005000017945 */ /* 0x000fe40003800000 */
[----:B------:R-:W-:-:S05]  /*4ec0*/  FFMA R13, R84, R153, R13 ;  /* 0x00000099540d7223 */ /* 0x000fca000000000d */
[----:B------:R0:W-:Y:S05]  /*4ed0*/  @P2 STG.E desc[UR54][R4.64+0x1e0], R13 ;  /* 0x0001e00d04002986 */ /* 0x0001ea000c101936 */
[----:B------:R-:W-:Y:S05]  /*4ee0*/  @!P3 BRA `(.L_x_164) ;  /* 0x000000000004b947 */ /* 0x000fea0003800000 */
[----:B------:R0:W5:Y:S02]  /*4ef0*/  LDG.E.LTC128B R25, desc[UR54][R6.64+0x1e4] ;  /* 0x0001e43606197981 */ /* 0x000164000c1e1920 */
.L_x_164:
[----:B------:R-:W-:Y:S05]  /*4f00*/  BSYNC B1 ;  /* 0x0000000000017941 */ /* 0x000fea0003800000 */
.L_x_163:
[----:B-----5:R-:W-:Y:S01]  /*4f10*/  FMUL R12, R25, R152 ;  /* 0x00000098190c7220 */ /* 0x020fe20000400000 */
[----:B------:R-:W-:Y:S01]  /*4f20*/  ISETP.GT.AND P2, PT, R3, 0x8, P1 ;  /* 0x000000080300780c */ /* 0x000fe20000f44270 */
[----:B------:R-:W-:Y:S02]  /*4f30*/  BSSY B1, `(.L_x_165) ;  /* 0x0000005000017945 */ /* 0x000fe40003800000 */
[----:B------:R-:W-:-:S05]  /*4f40*/  FFMA R85, R85, R153, R12 ;  /* 0x0000009955557223 */ /* 0x000fca000000000c */
[----:B------:R0:W-:Y:S05]  /*4f50*/  @P3 STG.E desc[UR54][R4.64+0x1e4], R85 ;  /* 0x0001e45504003986 */ /* 0x0001ea000c101936 */
[----:B------:R-:W-:Y:S05]  /*4f60*/  @!P2 BRA `(.L_x_166) ;  /* 0x000000000004a947 */ /* 0x000fea0003800000 */
[----:B------:R0:W5:Y:S02]  /*4f70*/  LDG.E.LTC128B R25, desc[UR54][R8.64+0x1e0] ;  /* 0x0001e03608197981 */ /* 0x000164000c1e1920 */
.L_x_166:
[----:B------:R-:W-:Y:S05]  /*4f80*/  BSYNC B1 ;  /* 0x0000000000017941 */ /* 0x000fea0003800000 */
.L_x_165:
        /* <DEDUP_REMOVED lines=8> */
.L_x_168:
[----:B------:R-:W-:Y:S05]  /*5010*/  BSYNC B1 ;  /* 0x0000000000017941 */ /* 0x000fea0003800000 */
.L_x_167:
        /* <DEDUP_REMOVED lines=8> */
.L_x_170:
[----:B------:R-:W-:Y:S05]  /*50a0*/  BSYNC B1 ;  /* 0x0000000000017941 */ /* 0x000fea0003800000 */
.L_x_169:
[----:B0----5:R-:W-:Y:S01]  /*50b0*/  FMUL R13, R25, R152 ;  /* 0x00000098190d7220 */ /* 0x021fe20000400000 */
[----:B------:R-:W-:Y:S01]  /*50c0*/  ISETP.GT.AND P3, PT, R3, RZ, P0 ;  /* 0x000000ff0300720c */ /* 0x000fe20000764270 */
[----:B------:R-:W-:Y:S02]  /*50d0*/  BSSY B1, `(.L_x_171) ;  /* 0x0000005000017945 */ /* 0x000fe40003800000 */
[----:B------:R-:W-:-:S05]  /*50e0*/  FFMA R13, R88, R153, R13 ;  /* 0x00000099580d7223 */ /* 0x000fca000000000d */
[----:B------:R0:W-:Y:S05]  /*50f0*/  @P2 STG.E desc[UR54][R4.64+0x200], R13 ;  /* 0x0002000d04002986 */ /* 0x0001ea000c101936 */
[----:B------:R-:W-:Y:S05]  /*5100*/  @!P3 BRA `(.L_x_172) ;  /* 0x000000000004b947 */ /* 0x000fea0003800000 */
[----:B------:R0:W5:Y:S02]  /*5110*/  LDG.E.LTC128B R25, desc[UR54][R6.64+0x204] ;  /* 0x0002043606197981 */ /* 0x000164000c1e1920 */
.L_x_172:
[----:B------:R-:W-:Y:S05]  /*5120*/  BSYNC B1 ;  /* 0x0000000000017941 */ /* 0x000fea0003800000 */
.L_x_171:
[----:B-----5:R-:W-:Y:S01]  /*5130*/  FMUL R12, R25, R152 ;  /* 0x00000098190c7220 */ /* 0x020fe20000400000 */
[----:B------:R-:W-:Y:S01]  /*5140*/  ISETP.GT.AND P2, PT, R3, 0x8, P1 ;  /* 0x000000080300780c */ /* 0x000fe20000f44270 */
[----:B------:R-:W-:Y:S02]  /*5150*/  BSSY B1, `(.L_x_173) ;  /* 0x0000005000017945 */ /* 0x000fe40003800000 */
[----:B------:R-:W-:-:S05]  /*5160*/  FFMA R89, R89, R153, R12 ;  /* 0x0000009959597223 */ /* 0x000fca000000000c */
[----:B------:R0:W-:Y:S05]  /*5170*/  @P3 STG.E desc[UR54][R4.64+0x204], R89 ;  /* 0x0002045904003986 */ /* 0x0001ea000c101936 */
[----:B------:R-:W-:Y:S05]  /*5180*/  @!P2 BRA `(.L_x_174) ;  /* 0x000000000004a947 */ /* 0x000fea0003800000 */
[----:B------:R0:W5:Y:S02]  /*5190*/  LDG.E.LTC128B R25, desc[UR54][R8.64+0x200] ;  /* 0x0002003608197981 */ /* 0x000164000c1e1920 */
.L_x_174:
[----:B------:R-:W-:Y:S05]  /*51a0*/  BSYNC B1 ;  /* 0x0000000000017941 */ /* 0x000fea0003800000 */
.L_x_173:
        /* <DEDUP_REMOVED lines=8> */
.L_x_176:
[----:B------:R-:W-:Y:S05]  /*5230*/  BSYNC B1 ;  /* 0x0000000000017941 */ /* 0x000fea0003800000 */
.L_x_175:
        /* <DEDUP_REMOVED lines=8> */
.L_x_178:
[----:B------:R-:W-:Y:S05]  /*52c0*/  BSYNC B1 ;  /* 0x0000000000017941 */ /* 0x000fea0003800000 */
.L_x_177:
[----:B0----5:R-:W-:Y:S01]  /*52d0*/  FMUL R13, R25, R152 ;  /* 0x00000098190d7220 */ /* 0x021fe20000400000 */
[----:B------:R-:W-:Y:S01]  /*52e0*/  ISETP.GT.AND P3, PT, R3, RZ, P0 ;  /* 0x000000ff0300720c */ /* 0x000fe20000764270 */
[----:B------:R-:W-:Y:S02]  /*52f0*/  BSSY B1, `(.L_x_179) ;  /* 0x0000005000017945 */ /* 0x000fe40003800000 */
[----:B------:R-:W-:-:S05]  /*5300*/  FFMA R13, R92, R153, R13 ;  /* 0x000000995c0d7223 */ /* 0x000fca000000000d */
[----:B------:R0:W-:Y:S05]  /*5310*/  @P2 STG.E desc[UR54][R4.64+0x220], R13 ;  /* 0x0002200d04002986 */ /* 0x0001ea000c101936 */
[----:B------:R-:W-:Y:S05]  /*5320*/  @!P3 BRA `(.L_x_180) ;  /* 0x000000000004b947 */ /* 0x000fea0003800000 */
[----:B------:R0:W5:Y:S02]  /*5330*/  LDG.E.LTC128B R25, desc[UR54][R6.64+0x224] ;  /* 0x0002243606197981 */ /* 0x000164000c1e1920 */
.L_x_180:
[----:B------:R-:W-:Y:S05]  /*5340*/  BSYNC B1 ;  /* 0x0000000000017941 */ /* 0x000fea0003800000 */
.L_x_179:
[----:B-----5:R-:W-:Y:S01]  /*5350*/  FMUL R12, R25, R152 ;  /* 0x00000098190c7220 */ /* 0x020fe20000400000 */
[----:B------:R-:W-:Y:S01]  /*5360*/  ISETP.GT.AND P2, PT, R3, 0x8, P1 ;  /* 0x000000080300780c */ /* 0x000fe20000f44270 */
[----:B------:R-:W-:Y:S02]  /*5370*/  BSSY B1, `(.L_x_181) ;  /* 0x0000005000017945 */ /* 0x000fe40003800000 */
[----:B------:R-:W-:-:S05]  /*5380*/  FFMA R93, R93, R153, R12 ;  /* 0x000000995d5d7223 */ /* 0x000fca000000000c */
[----:B------:R0:W-:Y:S05]  /*5390*/  @P3 STG.E desc[UR54][R4.64+0x224], R93 ;  /* 0x0002245d04003986 */ /* 0x0001ea000c101936 */
[----:B------:R-:W-:Y:S05]  /*53a0*/  @!P2 BRA `(.L_x_182) ;  /* 0x000000000004a947 */ /* 0x000fea0003800000 */
[----:B------:R0:W5:Y:S02]  /*53b0*/  LDG.E.LTC128B R25, desc[UR54][R8.64+0x220] ;  /* 0x0002203608197981 */ /* 0x000164000c1e1920 */
.L_x_182:
[----:B------:R-:W-:Y:S05]  /*53c0*/  BSYNC B1 ;  /* 0x0000000000017941 */ /* 0x000fea0003800000 */
.L_x_181:
        /* <DEDUP_REMOVED lines=8> */
.L_x_184:
[----:B------:R-:W-:Y:S05]  /*5450*/  BSYNC B1 ;  /* 0x0000000000017941 */ /* 0x000fea0003800000 */
.L_x_183:
        /* <DEDUP_REMOVED lines=8> */
.L_x_186:
[----:B------:R-:W-:Y:S05]  /*54e0*/  BSYNC B1 ;  /* 0x0000000000017941 */ /* 0x000fea0003800000 */
.L_x_185:
[----:B0----5:R-:W-:Y:S01]  /*54f0*/  FMUL R13, R25, R152 ;  /* 0x00000098190d7220 */ /* 0x021fe20000400000 */
[----:B------:R-:W-:Y:S01]  /*5500*/  ISETP.GT.AND P3, PT, R3, RZ, P0 ;  /* 0x000000ff0300720c */ /* 0x000fe20000764270 */
[----:B------:R-:W-:Y:S02]  /*5510*/  BSSY B1, `(.L_x_187) ;  /* 0x0000005000017945 */ /* 0x000fe40003800000 */
[----:B------:R-:W-:-:S05]  /*5520*/  FFMA R13, R96, R153, R13 ;  /* 0x00000099600d7223 */ /* 0x000fca000000000d */
[----:B------:R0:W-:Y:S05]  /*5530*/  @P2 STG.E desc[UR54][R4.64+0x240], R13 ;  /* 0x0002400d04002986 */ /* 0x0001ea000c101936 */
[----:B------:R-:W-:Y:S05]  /*5540*/  @!P3 BRA `(.L_x_188) ;  /* 0x000000000004b947 */ /* 0x000fea0003800000 */
[----:B------:R0:W5:Y:S02]  /*5550*/  LDG.E.LTC128B R25, desc[UR54][R6.64+0x244] ;  /* 0x0002443606197981 */ /* 0x000164000c1e1920 */
.L_x_188:
[----:B------:R-:W-:Y:S05]  /*5560*/  BSYNC B1 ;  /* 0x0000000000017941 */ /* 0x000fea0003800000 */
.L_x_187:
[----:B-----5:R-:W-:Y:S01]  /*5570*/  FMUL R12, R25, R152 ;  /* 0x00000098190c7220 */ /* 0x020fe20000400000 */
[----:B------:R-:W-:Y:S01]  /*5580*/  ISETP.GT.AND P2, PT, R3, 0x8, P1 ;  /* 0x000000080300780c */ /* 0x000fe20000f44270 */
[----:B------:R-:W-:Y:S02]  /*5590*/  BSSY B1, `(.L_x_189) ;  /* 0x0000005000017945 */ /* 0x000fe40003800000 */
[----:B------:R-:W-:-:S05]  /*55a0*/  FFMA R97, R97, R153, R12 ;  /* 0x0000009961617223 */ /* 0x000fca000000000c */
[----:B------:R0:W-:Y:S05]  /*55b0*/  @P3 STG.E desc[UR54][R4.64+0x244], R97 ;  /* 0x0002446104003986 */ /* 0x0001ea000c101936 */
[----:B------:R-:W-:Y:S05]  /*55c0*/  @!P2 BRA `(.L_x_190) ;  /* 0x000000000004a947 */ /* 0x000fea0003800000 */
[----:B------:R0:W5:Y:S02]  /*55d0*/  LDG.E.LTC128B R25, desc[UR54][R8.64+0x240] ;  /* 0x0002403608197981 */ /* 0x000164000c1e1920 */
.L_x_190:
[----:B------:R-:W-:Y:S05]  /*55e0*/  BSYNC B1 ;  /* 0x0000000000017941 */ /* 0x000fea0003800000 */
.L_x_189:
        /* <DEDUP_REMOVED lines=8> */
.L_x_192:
[----:B------:R-:W-:Y:S05]  /*5670*/  BSYNC B1 ;  /* 0x0000000000017941 */ /* 0x000fea0003800000 */
.L_x_191:
        /* <DEDUP_REMOVED lines=8> */
.L_x_194:
[----:B------:R-:W-:Y:S05]  /*5700*/  BSYNC B1 ;  /* 0x0000000000017941 */ /* 0x000fea0003800000 */
.L_x_193:
[----:B0----5:R-:W-:Y:S01]  /*5710*/  FMUL R13, R25, R152 ;  /* 0x00000098190d7220 */ /* 0x021fe20000400000 */
[----:B------:R-:W-:Y:S01]  /*5720*/  ISETP.GT.AND P3, PT, R3, RZ, P0 ;  /* 0x000000ff0300720c */ /* 0x000fe20000764270 */
[----:B------:R-:W-:Y:S02]  /*5730*/  BSSY B1, `(.L_x_195) ;  /* 0x0000005000017945 */ /* 0x000fe40003800000 */
[----:B------:R-:W-:-:S05]  /*5740*/  FFMA R13, R100, R153, R13 ;  /* 0x00000099640d7223 */ /* 0x000fca000000000d */
[----:B------:R0:W-:Y:S05]  /*5750*/  @P2 STG.E desc[UR54][R4.64+0x260], R13 ;  /* 0x0002600d04002986 */ /* 0x0001ea000c101936 */
[----:B------:R-:W-:Y:S05]  /*5760*/  @!P3 BRA `(.L_x_196) ;  /* 0x000000000004b947 */ /* 0x000fea0003800000 */
[----:B------:R0:W5:Y:S02]  /*5770*/  LDG.E.LTC128B R25, desc[UR54][R6.64+0x264] ;  /* 0x0002643606197981 */ /* 0x000164000c1e1920 */
.L_x_196:
[----:B------:R-:W-:Y:S05]  /*5780*/  BSYNC B1 ;  /* 0x0000000000017941 */ /* 0x000fea0003800000 */
.L_x_195:
[----:B-----5:R-:W-:Y:S01]  /*5790*/  FMUL R12, R25, R152 ;  /* 0x00000098190c7220 */ /* 0x020fe20000400000 */
[----:B------:R-:W-:Y:S01]  /*57a0*/  ISETP.GT.AND P2, PT, R3, 0x8, P1 ;  /* 0x000000080300780c */ /* 0x000fe20000f44270 */
[----:B------:R-:W-:Y:S02]  /*57b0*/  BSSY B1, `(.L_x_197) ;  /* 0x0000005000017945 */ /* 0x000fe40003800000 */
[----:B------:R-:W-:-:S05]  /*57c0*/  FFMA R101, R101, R153, R12 ;  /* 0x0000009965657223 */ /* 0x000fca000000000c */
[----:B------:R0:W-:Y:S05]  /*57d0*/  @P3 STG.E desc[UR54][R4.64+0x264], R101 ;  /* 0x0002646504003986 */ /* 0x0001ea000c101936 */
[----:B------:R-:W-:Y:S05]  /*57e0*/  @!P2 BRA `(.L_x_198) ;  /* 0x000000000004a947 */ /* 0x000fea0003800000 */
[----:B------:R0:W5:Y:S02]  /*57f0*/  LDG.E.LTC128B R25, desc[UR54][R8.64+0x260] ;  /* 0x0002603608197981 */ /* 0x000164000c1e1920 */
.L_x_198:
[----:B------:R-:W-:Y:S05]  /*5800*/  BSYNC B1 ;  /* 0x0000000000017941 */ /* 0x000fea0003800000 */
.L_x_197:
        /* <DEDUP_REMOVED lines=8> */
.L_x_200:
[----:B------:R-:W-:Y:S05]  /*5890*/  BSYNC B1 ;  /* 0x0000000000017941 */ /* 0x000fea0003800000 */
.L_x_199:
        /* <DEDUP_REMOVED lines=8> */
.L_x_202:
[----:B------:R-:W-:Y:S05]  /*5920*/  BSYNC B1 ;  /* 0x0000000000017941 */ /* 0x000fea0003800000 */
.L_x_201:
[----:B0----5:R-:W-:Y:S01]  /*5930*/  FMUL R13, R25, R152 ;  /* 0x00000098190d7220 */ /* 0x021fe20000400000 */
[----:B------:R-:W-:Y:S01]  /*5940*/  ISETP.GT.AND P3, PT, R3, RZ, P0 ;  /* 0x000000ff0300720c */ /* 0x000fe20000764270 */
[----:B------:R-:W-:Y:S02]  /*5950*/  BSSY B1, `(.L_x_203) ;  /* 0x0000005000017945 */ /* 0x000fe40003800000 */
[----:B------:R-:W-:-:S05]  /*5960*/  FFMA R13, R104, R153, R13 ;  /* 0x00000099680d7223 */ /* 0x000fca000000000d */
[----:B------:R0:W-:Y:S05]  /*5970*/  @P2 STG.E desc[UR54][R4.64+0x280], R13 ;  /* 0x0002800d04002986 */ /* 0x0001ea000c101936 */
[----:B------:R-:W-:Y:S05]  /*5980*/  @!P3 BRA `(.L_x_204) ;  /* 0x000000000004b947 */ /* 0x000fea0003800000 */
[----:B------:R0:W5:Y:S02]  /*5990*/  LDG.E.LTC128B R25, desc[UR54][R6.64+0x284] ;  /* 0x0002843606197981 */ /* 0x000164000c1e1920 */
.L_x_204:
[----:B------:R-:W-:Y:S05]  /*59a0*/  BSYNC B1 ;  /* 0x0000000000017941 */ /* 0x000fea0003800000 */
.L_x_203:
[----:B-----5:R-:W-:Y:S01]  /*59b0*/  FMUL R12, R25, R152 ;  /* 0x00000098190c7220 */ /* 0x020fe20000400000 */
[----:B------:R-:W-:Y:S01]  /*59c0*/  ISETP.GT.AND P2, PT, R3, 0x8, P1 ;  /* 0x000000080300780c */ /* 0x000fe20000f44270 */
[----:B------:R-:W-:Y:S02]  /*59d0*/  BSSY B1, `(.L_x_205) ;  /* 0x0000005000017945 */ /* 0x000fe40003800000 */
[----:B------:R-:W-:-:S05]  /*59e0*/  FFMA R105, R105, R153, R12 ;  /* 0x0000009969697223 */ /* 0x000fca000000000c */
[----:B------:R0:W-:Y:S05]  /*59f0*/  @P3 STG.E desc[UR54][R4.64+0x284], R105 ;  /* 0x0002846904003986 */ /* 0x0001ea000c101936 */
[----:B------:R-:W-:Y:S05]  /*5a00*/  @!P2 BRA `(.L_x_206) ;  /* 0x000000000004a947 */ /* 0x000fea0003800000 */
[----:B------:R0:W5:Y:S02]  /*5a10*/  LDG.E.LTC128B R25, desc[UR54][R8.64+0x280] ;  /* 0x0002803608197981 */ /* 0x000164000c1e1920 */
.L_x_206:
[----:B------:R-:W-:Y:S05]  /*5a20*/  BSYNC B1 ;  /* 0x0000000000017941 */ /* 0x000fea0003800000 */
.L_x_205:
        /* <DEDUP_REMOVED lines=8> */
.L_x_208:
[----:B------:R-:W-:Y:S05]  /*5ab0*/  BSYNC B1 ;  /* 0x0000000000017941 */ /* 0x000fea0003800000 */
.L_x_207:
        /* <DEDUP_REMOVED lines=8> */
.L_x_210:
[----:B------:R-:W-:Y:S05]  /*5b40*/  BSYNC B1 ;  /* 0x0000000000017941 */ /* 0x000fea0003800000 */
.L_x_209:
[----:B0----5:R-:W-:Y:S01]  /*5b50*/  FMUL R13, R25, R152 ;  /* 0x00000098190d7220 */ /* 0x021fe20000400000 */
[----:B------:R-:W-:Y:S01]  /*5b60*/  ISETP.GT.AND P3, PT, R3, RZ, P0 ;  /* 0x000000ff0300720c */ /* 0x000fe20000764270 */
[----:B------:R-:W-:Y:S02]  /*5b70*/  BSSY B1, `(.L_x_211) ;  /* 0x0000005000017945 */ /* 0x000fe40003800000 */
[----:B------:R-:W-:-:S05]  /*5b80*/  FFMA R13, R108, R153, R13 ;  /* 0x000000996c0d7223 */ /* 0x000fca000000000d */
[----:B------:R0:W-:Y:S05]  /*5b90*/  @P2 STG.E desc[UR54][R4.64+0x2a0], R13 ;  /* 0x0002a00d04002986 */ /* 0x0001ea000c101936 */
[----:B------:R-:W-:Y:S05]  /*5ba0*/  @!P3 BRA `(.L_x_212) ;  /* 0x000000000004b947 */ /* 0x000fea0003800000 */
[----:B------:R0:W5:Y:S02]  /*5bb0*/  LDG.E.LTC128B R25, desc[UR54][R6.64+0x2a4] ;  /* 0x0002a43606197981 */ /* 0x000164000c1e1920 */
.L_x_212:
[----:B------:R-:W-:Y:S05]  /*5bc0*/  BSYNC B1 ;  /* 0x0000000000017941 */ /* 0x000fea0003800000 */
.L_x_211:
[----:B-----5:R-:W-:Y:S01]  /*5bd0*/  FMUL R12, R25, R152 ;  /* 0x00000098190c7220 */ /* 0x020fe20000400000 */
[----:B------:R-:W-:Y:S01]  /*5be0*/  ISETP.GT.AND P2, PT, R3, 0x8, P1 ;  /* 0x000000080300780c */ /* 0x000fe20000f44270 */
[----:B------:R-:W-:Y:S02]  /*5bf0*/  BSSY B1, `(.L_x_213) ;  /* 0x0000005000017945 */ /* 0x000fe40003800000 */
[----:B------:R-:W-:-:S05]  /*5c00*/  FFMA R109, R109, R153, R12 ;  /* 0x000000996d6d7223 */ /* 0x000fca000000000c */
[----:B------:R0:W-:Y:S05]  /*5c10*/  @P3 STG.E desc[UR54][R4.64+0x2a4], R109 ;  /* 0x0002a46d04003986 */ /* 0x0001ea000c101936 */
[----:B------:R-:W-:Y:S05]  /*5c20*/  @!P2 BRA `(.L_x_214) ;  /* 0x000000000004a947 */ /* 0x000fea0003800000 */
[----:B------:R0:W5:Y:S02]  /*5c30*/  LDG.E.LTC128B R25, desc[UR54][R8.64+0x2a0] ;  /* 0x0002a03608197981 */ /* 0x000164000c1e1920 */
.L_x_214:
[----:B------:R-:W-:Y:S05]  /*5c40*/  BSYNC B1 ;  /* 0x0000000000017941 */ /* 0x000fea0003800000 */
.L_x_213:
        /* <DEDUP_REMOVED lines=8> */
.L_x_216:
[----:B------:R-:W-:Y:S05]  /*5cd0*/  BSYNC B1 ;  /* 0x0000000000017941 */ /* 0x000fea0003800000 */
.L_x_215:
        /* <DEDUP_REMOVED lines=8> */
.L_x_218:
[----:B------:R-:W-:Y:S05]  /*5d60*/  BSYNC B1 ;  /* 0x0000000000017941 */ /* 0x000fea0003800000 */
.L_x_217:
[----:B0----5:R-:W-:Y:S01]  /*5d70*/  FMUL R13, R25, R152 ;  /* 0x00000098190d7220 */ /* 0x021fe20000400000 */
[----:B------:R-:W-:Y:S01]  /*5d80*/  ISETP.GT.AND P3, PT, R3, RZ, P0 ;  /* 0x000000ff0300720c */ /* 0x000fe20000764270 */
[----:B------:R-:W-:Y:S02]  /*5d90*/  BSSY B1, `(.L_x_219) ;  /* 0x0000005000017945 */ /* 0x000fe40003800000 */
[----:B------:R-:W-:-:S05]  /*5da0*/  FFMA R13, R112, R153, R13 ;  /* 0x00000099700d7223 */ /* 0x000fca000000000d */
[----:B------:R0:W-:Y:S05]  /*5db0*/  @P2 STG.E desc[UR54][R4.64+0x2c0], R13 ;  /* 0x0002c00d04002986 */ /* 0x0001ea000c101936 */
[----:B------:R-:W-:Y:S05]  /*5dc0*/  @!P3 BRA `(.L_x_220) ;  /* 0x000000000004b947 */ /* 0x000fea0003800000 */
[----:B------:R0:W5:Y:S02]  /*5dd0*/  LDG.E.LTC128B R25, desc[UR54][R6.64+0x2c4] ;  /* 0x0002c43606197981 */ /* 0x000164000c1e1920 */
.L_x_220:
[----:B------:R-:W-:Y:S05]  /*5de0*/  BSYNC B1 ;  /* 0x0000000000017941 */ /* 0x000fea0003800000 */
.L_x_219:
[----:B-----5:R-:W-:Y:S01]  /*5df0*/  FMUL R12, R25, R152 ;  /* 0x00000098190c7220 */ /* 0x020fe20000400000 */
[----:B------:R-:W-:Y:S01]  /*5e00*/  ISETP.GT.AND P2, PT, R3, 0x8, P1 ;  /* 0x000000080300780c */ /* 0x000fe20000f44270 */
[----:B------:R-:W-:Y:S02]  /*5e10*/  BSSY B1, `(.L_x_221) ;  /* 0x0000005000017945 */ /* 0x000fe40003800000 */
[----:B------:R-:W-:-:S05]  /*5e20*/  FFMA R113, R113, R153, R12 ;  /* 0x0000009971717223 */ /* 0x000fca000000000c */
[----:B------:R0:W-:Y:S05]  /*5e30*/  @P3 STG.E desc[UR54][R4.64+0x2c4], R113 ;  /* 0x0002c47104003986 */ /* 0x0001ea000c101936 */
[----:B------:R-:W-:Y:S05]  /*5e40*/  @!P2 BRA `(.L_x_222) ;  /* 0x000000000004a947 */ /* 0x000fea0003800000 */
[----:B------:R0:W5:Y:S02]  /*5e50*/  LDG.E.LTC128B R25, desc[UR54][R8.64+0x2c0] ;  /* 0x0002c03608197981 */ /* 0x000164000c1e1920 */
.L_x_222:
[----:B------:R-:W-:Y:S05]  /*5e60*/  BSYNC B1 ;  /* 0x0000000000017941 */ /* 0x000fea0003800000 */
.L_x_221:
        /* <DEDUP_REMOVED lines=8> */
.L_x_224:
[----:B------:R-:W-:Y:S05]  /*5ef0*/  BSYNC B1 ;  /* 0x0000000000017941 */ /* 0x000fea0003800000 */
.L_x_223:
        /* <DEDUP_REMOVED lines=8> */
.L_x_226:
[----:B------:R-:W-:Y:S05]  /*5f80*/  BSYNC B1 ;  /* 0x0000000000017941 */ /* 0x000fea0003800000 */
.L_x_225:
[----:B0----5:R-:W-:Y:S01]  /*5f90*/  FMUL R13, R25, R152 ;  /* 0x00000098190d7220 */ /* 0x021fe20000400000 */
[----:B------:R-:W-:Y:S01]  /*5fa0*/  ISETP.GT.AND P3, PT, R3, RZ, P0 ;  /* 0x000000ff0300720c */ /* 0x000fe20000764270 */
[----:B------:R-:W-:Y:S02]  /*5fb0*/  BSSY B1, `(.L_x_227) ;  /* 0x0000005000017945 */ /* 0x000fe40003800000 */
[----:B------:R-:W-:-:S05]  /*5fc0*/  FFMA R13, R116, R153, R13 ;  /* 0x00000099740d7223 */ /* 0x000fca000000000d */
[----:B------:R0:W-:Y:S05]  /*5fd0*/  @P2 STG.E desc[UR54][R4.64+0x2e0], R13 ;  /* 0x0002e00d04002986 */ /* 0x0001ea000c101936 */
[----:B------:R-:W-:Y:S05]  /*5fe0*/  @!P3 BRA `(.L_x_228) ;  /* 0x000000000004b947 */ /* 0x000fea0003800000 */
[----:B------:R0:W5:Y:S02]  /*5ff0*/  LDG.E.LTC128B R25, desc[UR54][R6.64+0x2e4] ;  /* 0x0002e43606197981 */ /* 0x000164000c1e1920 */
.L_x_228:
[----:B------:R-:W-:Y:S05]  /*6000*/  BSYNC B1 ;  /* 0x0000000000017941 */ /* 0x000fea0003800000 */
.L_x_227:
[----:B-----5:R-:W-:Y:S01]  /*6010*/  FMUL R12, R25, R152 ;  /* 0x00000098190c7220 */ /* 0x020fe20000400000 */
[----:B------:R-:W-:Y:S01]  /*6020*/  ISETP.GT.AND P2, PT, R3, 0x8, P1 ;  /* 0x000000080300780c */ /* 0x000fe20000f44270 */
[----:B------:R-:W-:Y:S02]  /*6030*/  BSSY B1, `(.L_x_229) ;  /* 0x0000005000017945 */ /* 0x000fe40003800000 */
[----:B------:R-:W-:-:S05]  /*6040*/  FFMA R117, R117, R153, R12 ;  /* 0x0000009975757223 */ /* 0x000fca000000000c */
[----:B------:R0:W-:Y:S05]  /*6050*/  @P3 STG.E desc[UR54][R4.64+0x2e4], R117 ;  /* 0x0002e47504003986 */ /* 0x0001ea000c101936 */
[----:B------:R-:W-:Y:S05]  /*6060*/  @!P2 BRA `(.L_x_230) ;  /* 0x000000000004a947 */ /* 0x000fea0003800000 */
[----:B------:R0:W5:Y:S02]  /*6070*/  LDG.E.LTC128B R25, desc[UR54][R8.64+0x2e0] ;  /* 0x0002e03608197981 */ /* 0x000164000c1e1920 */
.L_x_230:
[----:B------:R-:W-:Y:S05]  /*6080*/  BSYNC B1 ;  /* 0x0000000000017941 */ /* 0x000fea0003800000 */
.L_x_229:
        /* <DEDUP_REMOVED lines=8> */
.L_x_232:
[----:B------:R-:W-:Y:S05]  /*6110*/  BSYNC B1 ;  /* 0x0000000000017941 */ /* 0x000fea0003800000 */
.L_x_231:
        /* <DEDUP_REMOVED lines=8> */
.L_x_234:
[----:B------:R-:W-:Y:S05]  /*61a0*/  BSYNC B1 ;  /* 0x0000000000017941 */ /* 0x000fea0003800000 */
.L_x_233:
[----:B0----5:R-:W-:Y:S01]  /*61b0*/  FMUL R13, R25, R152 ;  /* 0x00000098190d7220 */ /* 0x021fe20000400000 */
[----:B------:R-:W-:Y:S01]  /*61c0*/  ISETP.GT.AND P3, PT, R3, RZ, P0 ;  /* 0x000000ff0300720c */ /* 0x000fe20000764270 */
[----:B------:R-:W-:Y:S02]  /*61d0*/  BSSY B1, `(.L_x_235) ;  /* 0x0000005000017945 */ /* 0x000fe40003800000 */
[----:B------:R-:W-:-:S05]  /*61e0*/  FFMA R13, R120, R153, R13 ;  /* 0x00000099780d7223 */ /* 0x000fca000000000d */
[----:B------:R0:W-:Y:S05]  /*61f0*/  @P2 STG.E desc[UR54][R4.64+0x300], R13 ;  /* 0x0003000d04002986 */ /* 0x0001ea000c101936 */
[----:B------:R-:W-:Y:S05]  /*6200*/  @!P3 BRA `(.L_x_236) ;  /* 0x000000000004b947 */ /* 0x000fea0003800000 */
[----:B------:R0:W5:Y:S02]  /*6210*/  LDG.E.LTC128B R25, desc[UR54][R6.64+0x304] ;  /* 0x0003043606197981 */ /* 0x000164000c1e1920 */
.L_x_236:
[----:B------:R-:W-:Y:S05]  /*6220*/  BSYNC B1 ;  /* 0x0000000000017941 */ /* 0x000fea0003800000 */
.L_x_235:
[----:B-----5:R-:W-:Y:S01]  /*6230*/  FMUL R12, R25, R152 ;  /* 0x00000098190c7220 */ /* 0x020fe20000400000 */
[----:B------:R-:W-:Y:S01]  /*6240*/  ISETP.GT.AND P2, PT, R3, 0x8, P1 ;  /* 0x000000080300780c */ /* 0x000fe20000f44270 */
[----:B------:R-:W-:Y:S02]  /*6250*/  BSSY B1, `(.L_x_237) ;  /* 0x0000005000017945 */ /* 0x000fe40003800000 */
[----:B------:R-:W-:-:S05]  /*6260*/  FFMA R121, R121, R153, R12 ;  /* 0x0000009979797223 */ /* 0x000fca000000000c */
[----:B------:R0:W-:Y:S05]  /*6270*/  @P3 STG.E desc[UR54][R4.64+0x304], R121 ;  /* 0x0003047904003986 */ /* 0x0001ea000c101936 */
[----:B------:R-:W-:Y:S05]  /*6280*/  @!P2 BRA `(.L_x_238) ;  /* 0x000000000004a947 */ /* 0x000fea0003800000 */
[----:B------:R0:W5:Y:S02]  /*6290*/  LDG.E.LTC128B R25, desc[UR54][R8.64+0x300] ;  /* 0x0003003608197981 */ /* 0x000164000c1e1920 */
.L_x_238:
[----:B------:R-:W-:Y:S05]  /*62a0*/  BSYNC B1 ;  /* 0x0000000000017941 */ /* 0x000fea0003800000 */
.L_x_237:
        /* <DEDUP_REMOVED lines=8> */
.L_x_240:
[----:B------:R-:W-:Y:S05]  /*6330*/  BSYNC B1 ;  /* 0x0000000000017941 */ /* 0x000fea0003800000 */
.L_x_239:
        /* <DEDUP_REMOVED lines=8> */
.L_x_242:
[----:B------:R-:W-:Y:S05]  /*63c0*/  BSYNC B1 ;  /* 0x0000000000017941 */ /* 0x000fea0003800000 */
.L_x_241:
[----:B0----5:R-:W-:Y:S01]  /*63d0*/  FMUL R13, R25, R152 ;  /* 0x00000098190d7220 */ /* 0x021fe20000400000 */
[----:B------:R-:W-:Y:S01]  /*63e0*/  ISETP.GT.AND P3, PT, R3, RZ, P0 ;  /* 0x000000ff0300720c */ /* 0x000fe20000764270 */
[----:B------:R-:W-:Y:S02]  /*63f0*/  BSSY B1, `(.L_x_243) ;  /* 0x0000005000017945 */ /* 0x000fe40003800000 */
[----:B------:R-:W-:-:S05]  /*6400*/  FFMA R13, R124, R153, R13 ;  /* 0x000000997c0d7223 */ /* 0x000fca000000000d */
[----:B------:R0:W-:Y:S05]  /*6410*/  @P2 STG.E desc[UR54][R4.64+0x320], R13 ;  /* 0x0003200d04002986 */ /* 0x0001ea000c101936 */
[----:B------:R-:W-:Y:S05]  /*6420*/  @!P3 BRA `(.L_x_244) ;  /* 0x000000000004b947 */ /* 0x000fea0003800000 */
[----:B------:R0:W5:Y:S02]  /*6430*/  LDG.E.LTC128B R25, desc[UR54][R6.64+0x324] ;  /* 0x0003243606197981 */ /* 0x000164000c1e1920 */
.L_x_244:
[----:B------:R-:W-:Y:S05]  /*6440*/  BSYNC B1 ;  /* 0x0000000000017941 */ /* 0x000fea0003800000 */
.L_x_243:
[----:B-----5:R-:W-:Y:S01]  /*6450*/  FMUL R12, R25, R152 ;  /* 0x00000098190c7220 */ /* 0x020fe20000400000 */
[----:B------:R-:W-:Y:S01]  /*6460*/  ISETP.GT.AND P2, PT, R3, 0x8, P1 ;  /* 0x000000080300780c */ /* 0x000fe20000f44270 */
[----:B------:R-:W-:Y:S02]  /*6470*/  BSSY B1, `(.L_x_245) ;  /* 0x0000005000017945 */ /* 0x000fe40003800000 */
[----:B------:R-:W-:-:S05]  /*6480*/  FFMA R125, R125, R153, R12 ;  /* 0x000000997d7d7223 */ /* 0x000fca000000000c */
[----:B------:R0:W-:Y:S05]  /*6490*/  @P3 STG.E desc[UR54][R4.64+0x324], R125 ;  /* 0x0003247d04003986 */ /* 0x0001ea000c101936 */
[----:B------:R-:W-:Y:S05]  /*64a0*/  @!P2 BRA `(.L_x_246) ;  /* 0x000000000004a947 */ /* 0x000fea0003800000 */
[----:B------:R0:W5:Y:S02]  /*64b0*/  LDG.E.LTC128B R25, desc[UR54][R8.64+0x320] ;  /* 0x0003203608197981 */ /* 0x000164000c1e1920 */
.L_x_246:
[----:B------:R-:W-:Y:S05]  /*64c0*/  BSYNC B1 ;  /* 0x0000000000017941 */ /* 0x000fea0003800000 */
.L_x_245:
        /* <DEDUP_REMOVED lines=8> */
.L_x_248:
[----:B------:R-:W-:Y:S05]  /*6550*/  BSYNC B1 ;  /* 0x0000000000017941 */ /* 0x000fea0003800000 */
.L_x_247:
        /* <DEDUP_REMOVED lines=8> */
.L_x_250:
[----:B------:R-:W-:Y:S05]  /*65e0*/  BSYNC B1 ;  /* 0x0000000000017941 */ /* 0x000fea0003800000 */
.L_x_249:
[----:B0----5:R-:W-:Y:S01]  /*65f0*/  FMUL R13, R25, R152 ;  /* 0x00000098190d7220 */ /* 0x021fe20000400000 */
[----:B------:R-:W-:Y:S01]  /*6600*/  ISETP.GT.AND P3, PT, R3, RZ, P0 ;  /* 0x000000ff0300720c */ /* 0x000fe20000764270 */
[----:B------:R-:W-:Y:S02]  /*6610*/  BSSY B1, `(.L_x_251) ;  /* 0x0000005000017945 */ /* 0x000fe40003800000 */
[----:B------:R-:W-:-:S05]  /*6620*/  FFMA R13, R128, R153, R13 ;  /* 0x00000099800d7223 */ /* 0x000fca000000000d */
[----:B------:R0:W-:Y:S05]  /*6630*/  @P2 STG.E desc[UR54][R4.64+0x340], R13 ;  /* 0x0003400d04002986 */ /* 0x0001ea000c101936 */
[----:B------:R-:W-:Y:S05]  /*6640*/  @!P3 BRA `(.L_x_252) ;  /* 0x000000000004b947 */ /* 0x000fea0003800000 */
[----:B------:R0:W5:Y:S02]  /*6650*/  LDG.E.LTC128B R25, desc[UR54][R6.64+0x344] ;  /* 0x0003443606197981 */ /* 0x000164000c1e1920 */
.L_x_252:
[----:B------:R-:W-:Y:S05]  /*6660*/  BSYNC B1 ;  /* 0x0000000000017941 */ /* 0x000fea0003800000 */
.L_x_251:
[----:B-----5:R-:W-:Y:S01]  /*6670*/  FMUL R12, R25, R152 ;  /* 0x00000098190c7220 */ /* 0x020fe20000400000 */
[----:B------:R-:W-:Y:S01]  /*6680*/  ISETP.GT.AND P2, PT, R3, 0x8, P1 ;  /* 0x000000080300780c */ /* 0x000fe20000f44270 */
[----:B------:R-:W-:Y:S02]  /*6690*/  BSSY B1, `(.L_x_253) ;  /* 0x0000005000017945 */ /* 0x000fe40003800000 */
[----:B------:R-:W-:-:S05]  /*66a0*/  FFMA R129, R129, R153, R12 ;  /* 0x0000009981817223 */ /* 0x000fca000000000c */
[----:B------:R0:W-:Y:S05]  /*66b0*/  @P3 STG.E desc[UR54][R4.64+0x344], R129 ;  /* 0x0003448104003986 */ /* 0x0001ea000c101936 */
[----:B------:R-:W-:Y:S05]  /*66c0*/  @!P2 BRA `(.L_x_254) ;  /* 0x000000000004a947 */ /* 0x000fea0003800000 */
[----:B------:R0:W5:Y:S02]  /*66d0*/  LDG.E.LTC128B R25, desc[UR54][R8.64+0x340] ;  /* 0x0003403608197981 */ /* 0x000164000c1e1920 */
.L_x_254:
[----:B------:R-:W-:Y:S05]  /*66e0*/  BSYNC B1 ;  /* 0x0000000000017941 */ /* 0x000fea0003800000 */
.L_x_253:
        /* <DEDUP_REMOVED lines=8> */
.L_x_256:
[----:B------:R-:W-:Y:S05]  /*6770*/  BSYNC B1 ;  /* 0x0000000000017941 */ /* 0x000fea0003800000 */
.L_x_255:
        /* <DEDUP_REMOVED lines=8> */
.L_x_258:
[----:B------:R-:W-:Y:S05]  /*6800*/  BSYNC B1 ;  /* 0x0000000000017941 */ /* 0x000fea0003800000 */
.L_x_257:
[----:B0----5:R-:W-:Y:S01]  /*6810*/  FMUL R13, R25, R152 ;  /* 0x00000098190d7220 */ /* 0x021fe20000400000 */
[----:B------:R-:W-:Y:S01]  /*6820*/  ISETP.GT.AND P3, PT, R3, RZ, P0 ;  /* 0x000000ff0300720c */ /* 0x000fe20000764270 */
[----:B------:R-:W-:Y:S02]  /*6830*/  BSSY B1, `(.L_x_259) ;  /* 0x0000005000017945 */ /* 0x000fe40003800000 */
[----:B------:R-:W-:-:S05]  /*6840*/  FFMA R13, R132, R153, R13 ;  /* 0x00000099840d7223 */ /* 0x000fca000000000d */
[----:B------:R0:W-:Y:S05]  /*6850*/  @P2 STG.E desc[UR54][R4.64+0x360], R13 ;  /* 0x0003600d04002986 */ /* 0x0001ea000c101936 */
[----:B------:R-:W-:Y:S05]  /*6860*/  @!P3 BRA `(.L_x_260) ;  /* 0x000000000004b947 */ /* 0x000fea0003800000 */
[----:B------:R0:W5:Y:S02]  /*6870*/  LDG.E.LTC128B R25, desc[UR54][R6.64+0x364] ;  /* 0x0003643606197981 */ /* 0x000164000c1e1920 */
.L_x_260:
[----:B------:R-:W-:Y:S05]  /*6880*/  BSYNC B1 ;  /* 0x0000000000017941 */ /* 0x000fea0003800000 */
.L_x_259:
[----:B-----5:R-:W-:Y:S01]  /*6890*/  FMUL R12, R25, R152 ;  /* 0x00000098190c7220 */ /* 0x020fe20000400000 */
[----:B------:R-:W-:Y:S01]  /*68a0*/  ISETP.GT.AND P2, PT, R3, 0x8, P1 ;  /* 0x000000080300780c */ /* 0x000fe20000f44270 */
[----:B------:R-:W-:Y:S02]  /*68b0*/  BSSY B1, `(.L_x_261) ;  /* 0x0000005000017945 */ /* 0x000fe40003800000 */
[----:B------:R-:W-:-:S05]  /*68c0*/  FFMA R133, R133, R153, R12 ;  /* 0x0000009985857223 */ /* 0x000fca000000000c */
[----:B------:R0:W-:Y:S05]  /*68d0*/  @P3 STG.E desc[UR54][R4.64+0x364], R133 ;  /* 0x0003648504003986 */ /* 0x0001ea000c101936 */
[----:B------:R-:W-:Y:S05]  /*68e0*/  @!P2 BRA `(.L_x_262) ;  /* 0x000000000004a947 */ /* 0x000fea0003800000 */
[----:B------:R0:W5:Y:S02]  /*68f0*/  LDG.E.LTC128B R25, desc[UR54][R8.64+0x360] ;  /* 0x0003603608197981 */ /* 0x000164000c1e1920 */
.L_x_262:
[----:B------:R-:W-:Y:S05]  /*6900*/  BSYNC B1 ;  /* 0x0000000000017941 */ /* 0x000fea0003800000 */
.L_x_261:
        /* <DEDUP_REMOVED lines=8> */
.L_x_264:
[----:B------:R-:W-:Y:S05]  /*6990*/  BSYNC B1 ;  /* 0x0000000000017941 */ /* 0x000fea0003800000 */
.L_x_263:
        /* <DEDUP_REMOVED lines=8> */
.L_x_266:
[----:B------:R-:W-:Y:S05]  /*6a20*/  BSYNC B1 ;  /* 0x0000000000017941 */ /* 0x000fea0003800000 */
.L_x_265:
[----:B0----5:R-:W-:Y:S01]  /*6a30*/  FMUL R13, R25, R152 ;  /* 0x00000098190d7220 */ /* 0x021fe20000400000 */
[----:B------:R-:W-:Y:S01]  /*6a40*/  ISETP.GT.AND P3, PT, R3, RZ, P0 ;  /* 0x000000ff0300720c */ /* 0x000fe20000764270 */
[----:B------:R-:W-:Y:S02]  /*6a50*/  BSSY B1, `(.L_x_267) ;  /* 0x0000005000017945 */ /* 0x000fe40003800000 */
[----:B------:R-:W-:-:S05]  /*6a60*/  FFMA R13, R136, R153, R13 ;  /* 0x00000099880d7223 */ /* 0x000fca000000000d */
[----:B------:R0:W-:Y:S05]  /*6a70*/  @P2 STG.E desc[UR54][R4.64+0x380], R13 ;  /* 0x0003800d04002986 */ /* 0x0001ea000c101936 */
[----:B------:R-:W-:Y:S05]  /*6a80*/  @!P3 BRA `(.L_x_268) ;  /* 0x000000000004b947 */ /* 0x000fea0003800000 */
[----:B------:R0:W5:Y:S02]  /*6a90*/  LDG.E.LTC128B R25, desc[UR54][R6.64+0x384] ;  /* 0x0003843606197981 */ /* 0x000164000c1e1920 */
.L_x_268:
[----:B------:R-:W-:Y:S05]  /*6aa0*/  BSYNC B1 ;  /* 0x0000000000017941 */ /* 0x000fea0003800000 */
.L_x_267:
[----:B-----5:R-:W-:Y:S01]  /*6ab0*/  FMUL R12, R25, R152 ;  /* 0x00000098190c7220 */ /* 0x020fe20000400000 */
[----:B------:R-:W-:Y:S01]  /*6ac0*/  ISETP.GT.AND P2, PT, R3, 0x8, P1 ;  /* 0x000000080300780c */ /* 0x000fe20000f44270 */
[----:B------:R-:W-:Y:S02]  /*6ad0*/  BSSY B1, `(.L_x_269) ;  /* 0x0000005000017945 */ /* 0x000fe40003800000 */
[----:B------:R-:W-:-:S05]  /*6ae0*/  FFMA R137, R137, R153, R12 ;  /* 0x0000009989897223 */ /* 0x000fca000000000c */
[----:B------:R0:W-:Y:S05]  /*6af0*/  @P3 STG.E desc[UR54][R4.64+0x384], R137 ;  /* 0x0003848904003986 */ /* 0x0001ea000c101936 */
[----:B------:R-:W-:Y:S05]  /*6b00*/  @!P2 BRA `(.L_x_270) ;  /* 0x000000000004a947 */ /* 0x000fea0003800000 */
[----:B------:R0:W5:Y:S02]  /*6b10*/  LDG.E.LTC128B R25, desc[UR54][R8.64+0x380] ;  /* 0x0003803608197981 */ /* 0x000164000c1e1920 */
.L_x_270:
[----:B------:R-:W-:Y:S05]  /*6b20*/  BSYNC B1 ;  /* 0x0000000000017941 */ /* 0x000fea0003800000 */
.L_x_269:
        /* <DEDUP_REMOVED lines=8> */
.L_x_272:
[----:B------:R-:W-:Y:S05]  /*6bb0*/  BSYNC B1 ;  /* 0x0000000000017941 */ /* 0x000fea0003800000 */
.L_x_271:
        /* <DEDUP_REMOVED lines=8> */
.L_x_274:
[----:B------:R-:W-:Y:S05]  /*6c40*/  BSYNC B1 ;  /* 0x0000000000017941 */ /* 0x000fea0003800000 */
.L_x_273:
[----:B0----5:R-:W-:Y:S01]  /*6c50*/  FMUL R13, R25, R152 ;  /* 0x00000098190d7220 */ /* 0x021fe20000400000 */
[----:B------:R-:W-:Y:S01]  /*6c60*/  ISETP.GT.AND P3, PT, R3, RZ, P0 ;  /* 0x000000ff0300720c */ /* 0x000fe20000764270 */
[----:B------:R-:W-:Y:S02]  /*6c70*/  BSSY B1, `(.L_x_275) ;  /* 0x0000005000017945 */ /* 0x000fe40003800000 */
[----:B------:R-:W-:-:S05]  /*6c80*/  FFMA R13, R140, R153, R13 ;  /* 0x000000998c0d7223 */ /* 0x000fca000000000d */
[----:B------:R0:W-:Y:S05]  /*6c90*/  @P2 STG.E desc[UR54][R4.64+0x3a0], R13 ;  /* 0x0003a00d04002986 */ /* 0x0001ea000c101936 */
[----:B------:R-:W-:Y:S05]  /*6ca0*/  @!P3 BRA `(.L_x_276) ;  /* 0x000000000004b947 */ /* 0x000fea0003800000 */
[----:B------:R0:W5:Y:S02]  /*6cb0*/  LDG.E.LTC128B R25, desc[UR54][R6.64+0x3a4] ;  /* 0x0003a43606197981 */ /* 0x000164000c1e1920 */
.L_x_276:
[----:B------:R-:W-:Y:S05]  /*6cc0*/  BSYNC B1 ;  /* 0x0000000000017941 */ /* 0x000fea0003800000 */
.L_x_275:
[----:B-----5:R-:W-:Y:S01]  /*6cd0*/  FMUL R12, R25, R152 ;  /* 0x00000098190c7220 */ /* 0x020fe20000400000 */
[----:B------:R-:W-:Y:S01]  /*6ce0*/  ISETP.GT.AND P2, PT, R3, 0x8, P1 ;  /* 0x000000080300780c */ /* 0x000fe20000f44270 */
[----:B------:R-:W-:Y:S02]  /*6cf0*/  BSSY B1, `(.L_x_277) ;  /* 0x0000005000017945 */ /* 0x000fe40003800000 */
[----:B------:R-:W-:-:S05]  /*6d00*/  FFMA R141, R141, R153, R12 ;  /* 0x000000998d8d7223 */ /* 0x000fca000000000c */
[----:B------:R0:W-:Y:S05]  /*6d10*/  @P3 STG.E desc[UR54][R4.64+0x3a4], R141 ;  /* 0x0003a48d04003986 */ /* 0x0001ea000c101936 */
[----:B------:R-:W-:Y:S05]  /*6d20*/  @!P2 BRA `(.L_x_278) ;  /* 0x000000000004a947 */ /* 0x000fea0003800000 */
[----:B------:R0:W5:Y:S02]  /*6d30*/  LDG.E.LTC128B R25, desc[UR54][R8.64+0x3a0] ;  /* 0x0003a03608197981 */ /* 0x000164000c1e1920 */
.L_x_278:
[----:B------:R-:W-:Y:S05]  /*6d40*/  BSYNC B1 ;  /* 0x0000000000017941 */ /* 0x000fea0003800000 */
.L_x_277:
        /* <DEDUP_REMOVED lines=8> */
.L_x_280:
[----:B------:R-:W-:Y:S05]  /*6dd0*/  BSYNC B1 ;  /* 0x0000000000017941 */ /* 0x000fea0003800000 */
.L_x_279:
        /* <DEDUP_REMOVED lines=8> */
.L_x_282:
[----:B------:R-:W-:Y:S05]  /*6e60*/  BSYNC B1 ;  /* 0x0000000000017941 */ /* 0x000fea0003800000 */
.L_x_281:
[----:B0----5:R-:W-:Y:S01]  /*6e70*/  FMUL R13, R25, R152 ;  /* 0x00000098190d7220 */ /* 0x021fe20000400000 */
[----:B------:R-:W-:Y:S01]  /*6e80*/  ISETP.GT.AND P3, PT, R3, RZ, P0 ;  /* 0x000000ff0300720c */ /* 0x000fe20000764270 */
[----:B------:R-:W-:Y:S02]  /*6e90*/  BSSY B1, `(.L_x_283) ;  /* 0x0000005000017945 */ /* 0x000fe40003800000 */
[----:B------:R-:W-:-:S05]  /*6ea0*/  FFMA R13, R144, R153, R13 ;  /* 0x00000099900d7223 */ /* 0x000fca000000000d */
[----:B------:R0:W-:Y:S05]  /*6eb0*/  @P2 STG.E desc[UR54][R4.64+0x3c0], R13 ;  /* 0x0003c00d04002986 */ /* 0x0001ea000c101936 */
[----:B------:R-:W-:Y:S05]  /*6ec0*/  @!P3 BRA `(.L_x_284) ;  /* 0x000000000004b947 */ /* 0x000fea0003800000 */
[----:B------:R0:W5:Y:S02]  /*6ed0*/  LDG.E.LTC128B R25, desc[UR54][R6.64+0x3c4] ;  /* 0x0003c43606197981 */ /* 0x000164000c1e1920 */
.L_x_284:
[----:B------:R-:W-:Y:S05]  /*6ee0*/  BSYNC B1 ;  /* 0x0000000000017941 */ /* 0x000fea0003800000 */
.L_x_283:
[----:B-----5:R-:W-:Y:S01]  /*6ef0*/  FMUL R12, R25, R152 ;  /* 0x00000098190c7220 */ /* 0x020fe20000400000 */
[----:B------:R-:W-:Y:S01]  /*6f00*/  ISETP.GT.AND P2, PT, R3, 0x8, P1 ;  /* 0x000000080300780c */ /* 0x000fe20000f44270 */
[----:B------:R-:W-:Y:S02]  /*6f10*/  BSSY B1, `(.L_x_285) ;  /* 0x0000005000017945 */ /* 0x000fe40003800000 */
[----:B------:R-:W-:-:S05]  /*6f20*/  FFMA R145, R145, R153, R12 ;  /* 0x0000009991917223 */ /* 0x000fca000000000c */
[----:B------:R0:W-:Y:S05]  /*6f30*/  @P3 STG.E desc[UR54][R4.64+0x3c4], R145 ;  /* 0x0003c49104003986 */ /* 0x0001ea000c101936 */
[----:B------:R-:W-:Y:S05]  /*6f40*/  @!P2 BRA `(.L_x_286) ;  /* 0x000000000004a947 */ /* 0x000fea0003800000 */
[----:B------:R0:W5:Y:S02]  /*6f50*/  LDG.E.LTC128B R25, desc[UR54][R8.64+0x3c0] ;  /* 0x0003c03608197981 */ /* 0x000164000c1e1920 */
.L_x_286:
[----:B------:R-:W-:Y:S05]  /*6f60*/  BSYNC B1 ;  /* 0x0000000000017941 */ /* 0x000fea0003800000 */
.L_x_285:
        /* <DEDUP_REMOVED lines=8> */
.L_x_288:
[----:B------:R-:W-:Y:S05]  /*6ff0*/  BSYNC B1 ;  /* 0x0000000000017941 */ /* 0x000fea0003800000 */
.L_x_287:
        /* <DEDUP_REMOVED lines=8> */
.L_x_290:
[----:B------:R-:W-:Y:S05]  /*7080*/  BSYNC B1 ;  /* 0x0000000000017941 */ /* 0x000fea0003800000 */
.L_x_289:
[----:B0----5:R-:W-:Y:S01]  /*7090*/  FMUL R13, R25, R152 ;  /* 0x00000098190d7220 */ /* 0x021fe20000400000 */
[----:B------:R-:W-:Y:S01]  /*70a0*/  ISETP.GT.AND P3, PT, R3, RZ, P0 ;  /* 0x000000ff0300720c */ /* 0x000fe20000764270 */
[----:B------:R-:W-:Y:S02]  /*70b0*/  BSSY B1, `(.L_x_291) ;  /* 0x0000005000017945 */ /* 0x000fe40003800000 */
[----:B------:R-:W-:-:S05]  /*70c0*/  FFMA R13, R148, R153, R13 ;  /* 0x00000099940d7223 */ /* 0x000fca000000000d */
[----:B------:R0:W-:Y:S05]  /*70d0*/  @P2 STG.E desc[UR54][R4.64+0x3e0], R13 ;  /* 0x0003e00d04002986 */ /* 0x0001ea000c101936 */
[----:B------:R-:W-:Y:S05]  /*70e0*/  @!P3 BRA `(.L_x_292) ;  /* 0x000000000004b947 */ /* 0x000fea0003800000 */
[----:B------:R0:W5:Y:S02]  /*70f0*/  LDG.E.LTC128B R25, desc[UR54][R6.64+0x3e4] ;  /* 0x0003e43606197981 */ /* 0x000164000c1e1920 */
.L_x_292:
[----:B------:R-:W-:Y:S05]  /*7100*/  BSYNC B1 ;  /* 0x0000000000017941 */ /* 0x000fea0003800000 */
.L_x_291:
[----:B-----5:R-:W-:Y:S01]  /*7110*/  FMUL R0, R25, R152 ;  /* 0x0000009819007220 */ /* 0x020fe20000400000 */
[----:B------:R-:W-:Y:S01]  /*7120*/  ISETP.GT.AND P1, PT, R3, 0x8, P1 ;  /* 0x000000080300780c */ /* 0x000fe20000f24270 */
[----:B------:R-:W-:Y:S02]  /*7130*/  BSSY B1, `(.L_x_293) ;  /* 0x0000005000017945 */ /* 0x000fe40003800000 */
[----:B------:R-:W-:-:S05]  /*7140*/  FFMA R149, R149, R153, R0 ;  /* 0x0000009995957223 */ /* 0x000fca0000000000 */
[----:B------:R0:W-:Y:S05]  /*7150*/  @P3 STG.E desc[UR54][R4.64+0x3e4], R149 ;  /* 0x0003e49504003986 */ /* 0x0001ea000c101936 */
[----:B------:R-:W-:Y:S05]  /*7160*/  @!P1 BRA `(.L_x_294) ;  /* 0x0000000000049947 */ /* 0x000fea0003800000 */
[----:B------:R0:W5:Y:S02]  /*7170*/  LDG.E.LTC128B R25, desc[UR54][R8.64+0x3e0] ;  /* 0x0003e03608197981 */ /* 0x000164000c1e1920 */
.L_x_294:
[----:B------:R-:W-:Y:S05]  /*7180*/  BSYNC B1 ;  /* 0x0000000000017941 */ /* 0x000fea0003800000 */
.L_x_293:
[----:B0----5:R-:W-:Y:S01]  /*7190*/  FMUL R5, R25, R152 ;  /* 0x0000009819057220 */ /* 0x021fe20000400000 */
[----:B------:R-:W-:Y:S01]  /*71a0*/  @P1 IMAD.MOV.U32 R4, RZ, RZ, R10 ;  /* 0x000000ffff041224 */ /* 0x000fe200078e000a */
[----:B------:R-:W-:Y:S01]  /*71b0*/  ISETP.GT.AND P0, PT, R3, 0x8, P0 ;  /* 0x000000080300780c */ /* 0x000fe20000704270 */
[----:B------:R-:W-:Y:S01]  /*71c0*/  BSSY B1, `(.L_x_295) ;  /* 0x0000006000017945 */ /* 0x000fe20003800000 */
[----:B-1--4-:R-:W-:Y:S01]  /*71d0*/  FFMA R7, R150, R153, R5 ;  /* 0x0000009996077223 */ /* 0x012fe20000000005 */
[----:B------:R-:W-:-:S05]  /*71e0*/  @P1 IMAD.MOV.U32 R5, RZ, RZ, R11 ;  /* 0x000000ffff051224 */ /* 0x000fca00078e000b */
[----:B------:R0:W-:Y:S05]  /*71f0*/  @P1 STG.E desc[UR54][R4.64+0x3e0], R7 ;  /* 0x0003e00704001986 */ /* 0x0001ea000c101936 */
[----:B------:R-:W-:Y:S05]  /*7200*/  @!P0 BRA `(.L_x_296) ;  /* 0x0000000000048947 */ /* 0x000fea0003800000 */
[----:B------:R1:W5:Y:S02]  /*7210*/  LDG.E.LTC128B R25, desc[UR54][R8.64+0x3e4] ;  /* 0x0003e43608197981 */ /* 0x000364000c1e1920 */
.L_x_296:
[----:B------:R-:W-:Y:S05]  /*7220*/  BSYNC B1 ;  /* 0x0000000000017941 */ /* 0x000fea0003800000 */
.L_x_295:
[----:B-----5:R-:W-:-:S04]  /*7230*/  FMUL R0, R25, R152 ;  /* 0x0000009819007220 */ /* 0x020fc80000400000 */
[----:B------:R-:W-:Y:S01]  /*7240*/  FFMA R151, R151, R153, R0 ;  /* 0x0000009997977223 */ /* 0x000fe20000000000 */
[----:B------:R-:W-:Y:S06]  /*7250*/  @!P0 BRA `(.L_x_297) ;  /* 0x0000001c00208947 */ /* 0x000fec0003800000 */
[----:B------:R4:W-:Y:S01]  /*7260*/  STG.E desc[UR54][R10.64+0x3e4], R151 ;  /* 0x0003e4970a007986 */ /* 0x0009e2000c101936 */
[----:B------:R-:W-:Y:S05]  /*7270*/  BRA `(.L_x_297) ;  /* 0x0000001c00187947 */ /* 0x000fea0003800000 */
.L_x_44:
[----:B------:R-:W-:Y:S01]  /*7280*/  ULDC.64 UR4, c[0x0][0x5c0] ;  /* 0x0001700000047ab9 */ /* 0x000fe20000000a00 */
[----:B------:R-:W-:Y:S01]  /*7290*/  ISETP.GT.AND P0, PT, R0, 0x1, PT ;  /* 0x000000010000780c */ /* 0x000fe20003f04270 */
[-C--:B------:R-:W-:Y:S01]  /*72a0*/  FMUL R9, R24, R153.reuse ;  /* 0x0000009918097220 */ /* 0x080fe20000400000 */
[C---:B------:R-:W-:Y:S01]  /*72b0*/  LEA R4, P2, R168.reuse, UR4, 0x2 ;  /* 0x00000004a8047c11 */ /* 0x040fe2000f8410ff */
[-C--:B------:R-:W-:Y:S01]  /*72c0*/  FMUL R25, R25, R153.reuse ;  /* 0x0000009919197220 */ /* 0x080fe20000400000 */
[----:B------:R-:W-:Y:S01]  /*72d0*/  ISETP.GT.AND P4, PT, R3, RZ, P0 ;  /* 0x000000ff0300720c */ /* 0x000fe20000784270 */
[-C--:B------:R-:W-:Y:S01]  /*72e0*/  FMUL R27, R27, R153.reuse ;  /* 0x000000991b1b7220 */ /* 0x080fe20000400000 */
[----:B------:R-:W-:Y:S01]  /*72f0*/  LEA.HI.X R5, R168, UR5, R173, 0x2, P2 ;  /* 0x00000005a8057c11 */ /* 0x000fe200090f14ad */
[-C--:B------:R-:W-:Y:S01]  /*7300*/  FMUL R29, R29, R153.reuse ;  /* 0x000000991d1d7220 */ /* 0x080fe20000400000 */
[----:B------:R-:W-:Y:S01]  /*7310*/  ISETP.GT.AND P2, PT, R3, 0x8, P1 ;  /* 0x000000080300780c */ /* 0x000fe20000f44270 */
[-C--:B------:R-:W-:Y:S01]  /*7320*/  FMUL R31, R31, R153.reuse ;  /* 0x000000991f1f7220 */ /* 0x080fe20000400000 */
[C---:B------:R-:W-:Y:S01]  /*7330*/  SHF.L.U64.HI R7, R10.reuse, 0x5, R11 ;  /* 0x000000050a077819 */ /* 0x040fe2000001020b */
[----:B------:R0:W-:Y:S01]  /*7340*/  @P3 STG.E desc[UR54][R4.64], R9 ;  /* 0x0000000904003986 */ /* 0x0001e2000c101936 */
[----:B------:R-:W-:Y:S01]  /*7350*/  LEA R6, P3, R10, R4, 0x5 ;  /* 0x000000040a067211 */ /* 0x000fe200078628ff */
[-C--:B------:R-:W-:Y:S01]  /*7360*/  FMUL R11, R26, R153.reuse ;  /* 0x000000991a0b7220 */ /* 0x080fe20000400000 */
[C---:B------:R-:W-:Y:S01]  /*7370*/  ISETP.GT.AND P1, PT, R0.reuse, 0x8, PT ;  /* 0x000000080000780c */ /* 0x040fe20003f24270 */
[-C--:B------:R-:W-:Y:S01]  /*7380*/  FMUL R33, R33, R153.reuse ;  /* 0x0000009921217220 */ /* 0x080fe20000400000 */
[----:B------:R-:W-:Y:S01]  /*7390*/  ISETP.GT.AND P0, PT, R3, 0x8, P0 ;  /* 0x000000080300780c */ /* 0x000fe20000704270 */
[----:B------:R-:W-:Y:S01]  /*73a0*/  IMAD.X R7, R7, 0x1, R5, P3 ;  /* 0x0000000107077824 */ /* 0x000fe200018e0605 */
[----:B------:R-:W-:Y:S01]  /*73b0*/  ISETP.GT.AND P3, PT, R0, 0x9, PT ;  /* 0x000000090000780c */ /* 0x000fe20003f64270 */
[----:B------:R-:W-:Y:S01]  /*73c0*/  @P4 STG.E desc[UR54][R4.64+0x4], R25 ;  /* 0x0000041904004986 */ /* 0x000fe2000c101936 */
[----:B------:R-:W-:Y:S01]  /*73d0*/  ISETP.GT.AND P4, PT, R3, RZ, P1 ;  /* 0x000000ff0300720c */ /* 0x000fe20000f84270 */
[-C--:B------:R-:W-:Y:S01]  /*73e0*/  FMUL R35, R35, R153.reuse ;  /* 0x0000009923237220 */ /* 0x080fe20000400000 */
[C---:B------:R-:W-:Y:S01]  /*73f0*/  ISETP.GT.AND P1, PT, R3.reuse, 0x8, P1 ;  /* 0x000000080300780c */ /* 0x040fe20000f24270 */
[----:B------:R1:W-:Y:S01]  /*7400*/  @P2 STG.E desc[UR54][R6.64], R11 ;  /* 0x0000000b06002986 */ /* 0x0003e2000c101936 */
[C---:B------:R-:W-:Y:S01]  /*7410*/  ISETP.GT.AND P2, PT, R3.reuse, RZ, P3 ;  /* 0x000000ff0300720c */ /* 0x040fe20001f44270 */
[-C--:B0-----:R-:W-:Y:S01]  /*7420*/  FMUL R9, R28, R153.reuse ;  /* 0x000000991c097220 */ /* 0x081fe20000400000 */
[----:B------:R-:W-:Y:S01]  /*7430*/  ISETP.GT.AND P3, PT, R3, 0x8, P3 ;  /* 0x000000080300780c */ /* 0x000fe20001f64270 */
[-C--:B------:R-:W-:Y:S01]  /*7440*/  FMUL R37, R37, R153.reuse ;  /* 0x0000009925257220 */ /* 0x080fe20000400000 */
[-C--:B------:R-:W-:Y:S01]  /*7450*/  FMUL R39, R39, R153.reuse ;  /* 0x0000009927277220 */ /* 0x080fe20000400000 */
[----:B------:R-:W-:Y:S01]  /*7460*/  @P0 STG.E desc[UR54][R6.64+0x4], R27 ;  /* 0x0000041b06000986 */ /* 0x000fe2000c101936 */
[----:B------:R-:W-:Y:S01]  /*7470*/  ISETP.GT.AND P0, PT, R0, 0x10, PT ;  /* 0x000000100000780c */ /* 0x000fe20003f04270 */
[-C--:B------:R-:W-:Y:S01]  /*7480*/  FMUL R41, R41, R153.reuse ;  /* 0x0000009929297220 */ /* 0x080fe20000400000 */
[-C--:B------:R-:W-:Y:S01]  /*7490*/  FMUL R43, R43, R153.reuse ;  /* 0x000000992b2b7220 */ /* 0x080fe20000400000 */
[----:B------:R0:W-:Y:S01]  /*74a0*/  @P4 STG.E desc[UR54][R4.64+0x20], R9 ;  /* 0x0000200904004986 */ /* 0x0001e2000c101936 */
[C---:B------:R-:W-:Y:S01]  /*74b0*/  ISETP.GT.AND P4, PT, R3.reuse, RZ, P0 ;  /* 0x000000ff0300720c */ /* 0x040fe20000784270 */
[-C--:B-1----:R-:W-:Y:S01]  /*74c0*/  FMUL R11, R30, R153.reuse ;  /* 0x000000991e0b7220 */ /* 0x082fe20000400000 */
[----:B------:R-:W-:Y:S01]  /*74d0*/  ISETP.GT.AND P0, PT, R3, 0x8, P0 ;  /* 0x000000080300780c */ /* 0x000fe20000704270 */
[----:B------:R-:W-:Y:S01]  /*74e0*/  @P2 STG.E desc[UR54][R4.64+0x24], R29 ;  /* 0x0000241d04002986 */ /* 0x000fe2000c101936 */
[----:B------:R-:W-:Y:S01]  /*74f0*/  ISETP.GT.AND P2, PT, R0, 0x11, PT ;  /* 0x000000110000780c */ /* 0x000fe20003f44270 */
[-C--:B------:R-:W-:Y:S01]  /*7500*/  FMUL R45, R45, R153.reuse ;  /* 0x000000992d2d7220 */ /* 0x080fe20000400000 */
[-C--:B------:R-:W-:Y:S01]  /*7510*/  FMUL R47, R47, R153.reuse ;  /* 0x000000992f2f7220 */ /* 0x080fe20000400000 */
[----:B------:R1:W-:Y:S01]  /*7520*/  @P1 STG.E desc[UR54][R6.64+0x20], R11 ;  /* 0x0000200b06001986 */ /* 0x0003e2000c101936 */
[----:B------:R-:W-:Y:S01]  /*7530*/  ISETP.GT.AND P1, PT, R3, RZ, P2 ;  /* 0x000000ff0300720c */ /* 0x000fe20001724270 */
[-C--:B------:R-:W-:Y:S01]  /*7540*/  FMUL R49, R49, R153.reuse ;  /* 0x0000009931317220 */ /* 0x080fe20000400000 */
[----:B------:R-:W-:Y:S01]  /*7550*/  ISETP.GT.AND P2, PT, R3, 0x8, P2 ;  /* 0x000000080300780c */ /* 0x000fe20001744270 */
[-C--:B0-----:R-:W-:Y:S01]  /*7560*/  FMUL R9, R32, R153.reuse ;  /* 0x0000009920097220 */ /* 0x081fe20000400000 */
[----:B------:R-:W-:Y:S01]  /*7570*/  @P3 STG.E desc[UR54][R6.64+0x24], R31 ;  /* 0x0000241f06003986 */ /* 0x000fe2000c101936 */
[----:B------:R-:W-:Y:S01]  /*7580*/  ISETP.GT.AND P3, PT, R0, 0x18, PT ;  /* 0x000000180000780c */ /* 0x000fe20003f64270 */
[-C--:B------:R-:W-:Y:S01]  /*7590*/  FMUL R51, R51, R153.reuse ;  /* 0x0000009933337220 */ /* 0x080fe20000400000 */
[-C--:B------:R-:W-:Y:S01]  /*75a0*/  FMUL R53, R53, R153.reuse ;  /* 0x0000009935357220 */ /* 0x080fe20000400000 */
[----:B------:R0:W-:Y:S01]  /*75b0*/  @P4 STG.E desc[UR54][R4.64+0x40], R9 ;  /* 0x0000400904004986 */ /* 0x0001e2000c101936 */
[----:B------:R-:W-:Y:S01]  /*75c0*/  ISETP.GT.AND P4, PT, R3, RZ, P3 ;  /* 0x000000ff0300720c */ /* 0x000fe20001f84270 */
[-C--:B------:R-:W-:Y:S01]  /*75d0*/  FMUL R55, R55, R153.reuse ;  /* 0x0000009937377220 */ /* 0x080fe20000400000 */
        /* <DEDUP_REMOVED lines=9> */
[-C--:B0-----:R-:W-:Y:S01]  /*7670*/  FMUL R9, R36, R153.reuse ;  /* 0x0000009924097220 */ /* 0x081fe20000400000 */
[----:B------:R-:W-:Y:S01]  /*7680*/  @P2 STG.E desc[UR54][R6.64+0x44], R35 ;  /* 0x0000442306002986 */ /* 0x000fe2000c101936 */
[----:B------:R-:W-:Y:S01]  /*7690*/  ISETP.GT.AND P2, PT, R0, 0x20, PT ;  /* 0x000000200000780c */ /* 0x000fe20003f44270 */
[-C--:B------:R-:W-:Y:S01]  /*76a0*/  FMUL R63, R63, R153.reuse ;  /* 0x000000993f3f7220 */ /* 0x080fe20000400000 */
[C---:B------:R-:W-:Y:S01]  /*76b0*/  ISETP.GT.AND P1, PT, R3.reuse, 0x8, P1 ;  /* 0x000000080300780c */ /* 0x040fe20000f24270 */
[----:B------:R0:W-:Y:S01]  /*76c0*/  @P4 STG.E desc[UR54][R4.64+0x60], R9 ;  /* 0x0000600904004986 */ /* 0x0001e2000c101936 */
[----:B------:R-:W-:Y:S01]  /*76d0*/  ISETP.GT.AND P4, PT, R3, RZ, P2 ;  /* 0x000000ff0300720c */ /* 0x000fe20001784270 */
[-C--:B------:R-:W-:Y:S01]  /*76e0*/  FMUL R65, R65, R153.reuse ;  /* 0x0000009941417220 */ /* 0x080fe20000400000 */
[----:B------:R-:W-:Y:S01]  /*76f0*/  ISETP.GT.AND P2, PT, R3, 0x8, P2 ;  /* 0x000000080300780c */ /* 0x000fe20001744270 */
[-C--:B-1----:R-:W-:Y:S01]  /*7700*/  FMUL R11, R38, R153.reuse ;  /* 0x00000099260b7220 */ /* 0x082fe20000400000 */
[-C--:B------:R-:W-:Y:S01]  /*7710*/  FMUL R67, R67, R153.reuse ;  /* 0x0000009943437220 */ /* 0x080fe20000400000 */
[----:B------:R-:W-:Y:S01]  /*7720*/  @P0 STG.E desc[UR54][R4.64+0x64], R37 ;  /* 0x0000642504000986 */ /* 0x000fe2000c101936 */
[----:B------:R-:W-:Y:S01]  /*7730*/  ISETP.GT.AND P0, PT, R0, 0x21, PT ;  /* 0x000000210000780c */ /* 0x000fe20003f04270 */
[-C--:B------:R-:W-:Y:S01]  /*7740*/  FMUL R69, R69, R153.reuse ;  /* 0x0000009945457220 */ /* 0x080fe20000400000 */
[-C--:B------:R-:W-:Y:S01]  /*7750*/  FMUL R71, R71, R153.reuse ;  /* 0x0000009947477220 */ /* 0x080fe20000400000 */
[----:B------:R1:W-:Y:S01]  /*7760*/  @P3 STG.E desc[UR54][R6.64+0x60], R11 ;  /* 0x0000600b06003986 */ /* 0x0003e2000c101936 */
[C---:B------:R-:W-:Y:S01]  /*7770*/  ISETP.GT.AND P3, PT, R3.reuse, RZ, P0 ;  /* 0x000000ff0300720c */ /* 0x040fe20000764270 */
[-C--:B0-----:R-:W-:Y:S01]  /*7780*/  FMUL R9, R40, R153.reuse ;  /* 0x0000009928097220 */ /* 0x081fe20000400000 */
        /* <DEDUP_REMOVED lines=118> */
[----:B------:R-:W-:Y:S01]  /*7ef0*/  FMUL R151, R151, R153 ;  /* 0x0000009997977220 */ /* 0x000fe20000400000 */
[----:B------:R-:W-:Y:S01]  /*7f00*/  @P1 STG.E desc[UR54][R4.64+0x144], R65 ;  /* 0x0001444104001986 */ /* 0x000fe2000c101936 */
[----:B------:R-:W-:-:S03]  /*7f10*/  ISETP.GT.AND P1, PT, R0, 0x59, PT ;  /* 0x000000590000780c */ /* 0x000fc60003f24270 */
[----:B------:R1:W-:Y:S01]  /*7f20*/  @P0 STG.E desc[UR54][R6.64+0x140], R11 ;  /* 0x0001400b06000986 */ /* 0x0003e2000c101936 */
[C---:B------:R-:W-:Y:S01]  /*7f30*/  ISETP.GT.AND P0, PT, R3.reuse, RZ, P1 ;  /* 0x000000ff0300720c */ /* 0x040fe20000f04270 */
[----:B0-----:R-:W-:Y:S01]  /*7f40*/  FMUL R9, R68, R153 ;  /* 0x0000009944097220 */ /* 0x001fe20000400000 */
[----:B------:R-:W-:Y:S01]  /*7f50*/  ISETP.GT.AND P1, PT, R3, 0x8, P1 ;  /* 0x000000080300780c */ /* 0x000fe20000f24270 */
[----:B------:R-:W-:Y:S01]  /*7f60*/  @P2 STG.E desc[UR54][R6.64+0x144], R67 ;  /* 0x0001444306002986 */ /* 0x000fe2000c101936 */
[----:B------:R-:W-:-:S03]  /*7f70*/  ISETP.GT.AND P2, PT, R0, 0x60, PT ;  /* 0x000000600000780c */ /* 0x000fc60003f44270 */
[----:B------:R0:W-:Y:S01]  /*7f80*/  @P4 STG.E desc[UR54][R4.64+0x160], R9 ;  /* 0x0001600904004986 */ /* 0x0001e2000c101936 */
[C---:B------:R-:W-:Y:S02]  /*7f90*/  ISETP.GT.AND P4, PT, R3.reuse, RZ, P2 ;  /* 0x000000ff0300720c */ /* 0x040fe40001784270 */
[----:B------:R-:W-:Y:S01]  /*7fa0*/  ISETP.GT.AND P2, PT, R3, 0x8, P2 ;  /* 0x000000080300780c */ /* 0x000fe20001744270 */
[----:B-1----:R-:W-:Y:S02]  /*7fb0*/  FMUL R11, R70, R153 ;  /* 0x00000099460b7220 */ /* 0x002fe40000400000 */
        /* <DEDUP_REMOVED lines=225> */
[----:B------:R-:W-:Y:S01]  /*8dd0*/  ISETP.GT.AND P4, PT, R0, 0xf8, PT ;  /* 0x000000f80000780c */ /* 0x000fe20003f84270 */
[----:B-1----:R-:W-:-:S04]  /*8de0*/  FMUL R11, R146, R153 ;  /* 0x00000099920b7220 */ /* 0x002fc80000400000 */
[----:B------:R-:W-:Y:S01]  /*8df0*/  @P1 STG.E desc[UR54][R4.64+0x3c4], R145 ;  /* 0x0003c49104001986 */ /* 0x000fe2000c101936 */
[C---:B------:R-:W-:Y:S02]  /*8e00*/  ISETP.GT.AND P1, PT, R3.reuse, RZ, P4 ;  /* 0x000000ff0300720c */ /* 0x040fe40002724270 */
[C---:B------:R-:W-:Y:S01]  /*8e10*/  ISETP.GT.AND P4, PT, R3.reuse, 0x8, P4 ;  /* 0x000000080300780c */ /* 0x040fe20002784270 */
[----:B------:R-:W-:Y:S01]  /*8e20*/  @P0 STG.E desc[UR54][R6.64+0x3c0], R11 ;  /* 0x0003c00b06000986 */ /* 0x000fe2000c101936 */
[C---:B------:R-:W-:Y:S01]  /*8e30*/  ISETP.GT.AND P0, PT, R3.reuse, RZ, P3 ;  /* 0x000000ff0300720c */ /* 0x040fe20001f04270 */
[-C--:B0-----:R-:W-:Y:S01]  /*8e40*/  FMUL R9, R150, R153.reuse ;  /* 0x0000009996097220 */ /* 0x081fe20000400000 */
[----:B------:R-:W-:Y:S01]  /*8e50*/  ISETP.GT.AND P3, PT, R3, 0x8, P3 ;  /* 0x000000080300780c */ /* 0x000fe20001f64270 */
[----:B------:R-:W-:Y:S01]  /*8e60*/  FMUL R3, R148, R153 ;  /* 0x0000009994037220 */ /* 0x000fe20000400000 */
[----:B------:R-:W-:Y:S05]  /*8e70*/  @P2 STG.E desc[UR54][R6.64+0x3c4], R147 ;  /* 0x0003c49306002986 */ /* 0x000fea000c101936 */
[----:B------:R-:W-:Y:S04]  /*8e80*/  @P1 STG.E desc[UR54][R4.64+0x3e0], R3 ;  /* 0x0003e00304001986 */ /* 0x000fe8000c101936 */
[----:B------:R0:W-:Y:S02]  /*8e90*/  @P0 STG.E desc[UR54][R4.64+0x3e4], R149 ;  /* 0x0003e49504000986 */ /* 0x0001e4000c101936 */
[----:B0-----:R-:W-:-:S02]  /*8ea0*/  @P4 IMAD.MOV.U32 R4, RZ, RZ, R6 ;  /* 0x000000ffff044224 */ /* 0x001fc400078e0006 */
[----:B------:R-:W-:-:S05]  /*8eb0*/  @P4 IMAD.MOV.U32 R5, RZ, RZ, R7 ;  /* 0x000000ffff054224 */ /* 0x000fca00078e0007 */
[----:B------:R0:W-:Y:S04]  /*8ec0*/  @P4 STG.E desc[UR54][R4.64+0x3e0], R9 ;  /* 0x0003e00904004986 */ /* 0x0001e8000c101936 */
[----:B------:R0:W-:Y:S02]  /*8ed0*/  @P3 STG.E desc[UR54][R6.64+0x3e4], R151 ;  /* 0x0003e49706003986 */ /* 0x0001e4000c101936 */
.L_x_297:
[----:B------:R-:W-:Y:S05]  /*8ee0*/  BSYNC B0 ;  /* 0x0000000000007941 */ /* 0x000fea0003800000 */
.L_x_43:
[----:B------:R-:W-:Y:S01]  /*8ef0*/  IMAD.U32 R3, RZ, RZ, UR50 ;  /* 0x00000032ff037e24 */ /* 0x000fe2000f8e00ff */
[----:B------:R-:W-:Y:S01]  /*8f00*/  ULDC.64 UR4, c[0x0][0x650] ;  /* 0x0001940000047ab9 */ /* 0x000fe20000000a00 */
[----:B------:R-:W-:Y:S02]  /*8f10*/  IMAD.U32 R0, RZ, RZ, UR50 ;  /* 0x00000032ff007e24 */ /* 0x000fe4000f8e00ff */
[----:B0-----:R-:W-:Y:S01]  /*8f20*/  IMAD.U32 R4, RZ, RZ, UR44 ;  /* 0x0000002cff047e24 */ /* 0x001fe2000f8e00ff */
[----:B------:R-:W-:Y:S01]  /*8f30*/  LEA R16, P0, R3, R16, 0x1 ;  /* 0x0000001003107211 */ /* 0x000fe200078008ff */
[----:B------:R-:W-:Y:S02]  /*8f40*/  IMAD.U32 R3, RZ, RZ, UR45 ;  /* 0x0000002dff037e24 */ /* 0x000fe4000f8e00ff */
[----:B------:R0:W-:Y:S01]  /*8f50*/  SYNCS.ARRIVE.TRANS64.A1T0 RZ, [R4+UR40], RZ ;  /* 0x000000ff04ff79a7 */ /* 0x0001e20008100028 */
[----:B------:R-:W-:Y:S02]  /*8f60*/  IMAD.MOV.U32 R22, RZ, RZ, -0x1 ;  /* 0xffffffffff167424 */ /* 0x000fe400078e00ff */
[----:B------:R-:W-:Y:S01]  /*8f70*/  LEA.HI.X R17, R0, R17, R3, 0x1, P0 ;  /* 0x0000001100117211 */ /* 0x000fe200000f0c03 */
[----:B------:R-:W-:Y:S01]  /*8f80*/  IMAD.MOV.U32 R18, RZ, RZ, -0x1 ;  /* 0xffffffffff127424 */ /* 0x000fe200078e00ff */
[----:B------:R-:W-:Y:S01]  /*8f90*/  ISETP.GE.U32.AND P0, PT, R16, UR4, PT ;  /* 0x0000000410007c0c */ /* 0x000fe2000bf06070 */
[----:B------:R-:W-:Y:S01]  /*8fa0*/  IMAD.MOV.U32 R19, RZ, RZ, -0x1 ;  /* 0xffffffffff137424 */ /* 0x000fe200078e00ff */
[----:B------:R-:W-:-:S02]  /*8fb0*/  PRMT R0, RZ, 0x7610, R0 ;  /* 0x00007610ff007816 */ /* 0x000fc40000000000 */
[----:B------:R-:W-:-:S13]  /*8fc0*/  ISETP.GE.U32.AND.EX P0, PT, R17, UR5, PT, P0 ;  /* 0x0000000511007c0c */ /* 0x000fda000bf06100 */
[----:B0-----:R-:W-:Y:S05]  /*8fd0*/  @P0 BRA `(.L_x_298) ;  /* 0x0000000400640947 */ /* 0x001fea0003800000 */
[----:B------:R-:W0:Y:S01]  /*8fe0*/  S2R R12, SR_CTAID.X ;  /* 0x00000000000c7919 */ /* 0x000e220000002500 */
[----:B---34-:R-:W3:Y:S01]  /*8ff0*/  LDC.64 R10, c[0x0][0x628] ;  /* 0x00018a00ff0a7b82 */ /* 0x018ee20000000a00 */
[----:B------:R-:W-:Y:S01]  /*9000*/  ULDC UR4, c[0x0][0x150] ;  /* 0x0000540000047ab9 */ /* 0x000fe20000000800 */
[----:B-12---:R-:W-:Y:S01]  /*9010*/  IMAD.MOV.U32 R8, RZ, RZ, R16 ;  /* 0x000000ffff087224 */ /* 0x006fe200078e0010 */
[----:B------:R-:W1:Y:S01]  /*9020*/  S2R R20, SR_CTAID.Y ;  /* 0x0000000000147919 */ /* 0x000e620000002600 */
[----:B------:R-:W-:-:S04]  /*9030*/  IMAD.MOV.U32 R9, RZ, RZ, R17 ;  /* 0x000000ffff097224 */ /* 0x000fc800078e0011 */
[----:B------:R-:W2:Y:S08]  /*9040*/  LDC R21, c[0x0][0x144] ;  /* 0x00005100ff157b82 */ /* 0x000eb00000000800 */
[----:B------:R-:W4:Y:S08]  /*9050*/  LDC R0, c[0x0][0x630] ;  /* 0x00018c00ff007b82 */ /* 0x000f300000000800 */
[----:B------:R-:W1:Y:S01]  /*9060*/  LDC.64 R14, c[0x0][0x620] ;  /* 0x00018800ff0e7b82 */ /* 0x000e620000000a00 */
[----:B---3--:R-:W-:-:S04]  /*9070*/  ISETP.NE.U32.AND P0, PT, R10, RZ, PT ;  /* 0x000000ff0a00720c */ /* 0x008fc80003f05070 */
[----:B------:R-:W-:Y:S02]  /*9080*/  ISETP.NE.AND.EX P0, PT, R11, RZ, PT, P0 ;  /* 0x000000ff0b00720c */ /* 0x000fe40003f05300 */
[----:B0-----:R-:W-:-:S05]  /*9090*/  I2FP.F32.U32 R3, R12 ;  /* 0x0000000c00037245 */ /* 0x001fca0000201000 */
[----:B------:R-:W-:-:S04]  /*90a0*/  FMUL R3, R3, UR4 ;  /* 0x0000000403037c20 */ /* 0x000fc80008400000 */
[----:B------:R0:W3:Y:S02]  /*90b0*/  F2I.U32.TRUNC.NTZ R18, R3 ;  /* 0x0000000300127305 */ /* 0x0000e4000020f000 */
[----:B--2-4-:R-:W-:Y:S05]  /*90c0*/  @!P0 BRA `(.L_x_299) ;  /* 0x0000000000288947 */ /* 0x014fea0003800000 */
[----:B0-----:R-:W0:Y:S02]  /*90d0*/  LDC R3, c[0x0][0x634] ;  /* 0x00018d00ff037b82 */ /* 0x001e240000000800 */
        /* <DEDUP_REMOVED lines=9> */
.L_x_299:
[----:B------:R-:W2:Y:S01]  /*9170*/  LDC.64 R26, c[0x0][0x640] ;  /* 0x00019000ff1a7b82 */ /* 0x000ea20000000a00 */
[-CC-:B------:R-:W-:Y:S01]  /*9180*/  SHF.R.U64 R19, R8, R0.reuse, R9.reuse ;  /* 0x0000000008137219 */ /* 0x180fe20000001209 */
[----:B---3--:R-:W-:Y:S01]  /*9190*/  IMAD.MOV R18, RZ, RZ, -R18 ;  /* 0x000000ffff127224 */ /* 0x008fe200078e0a12 */
[----:B------:R-:W-:Y:S01]  /*91a0*/  SHF.R.U32.HI R0, RZ, R0, R9 ;  /* 0x00000000ff007219 */ /* 0x000fe20000011609 */
[----:B------:R-:W-:Y:S01]  /*91b0*/  ULDC UR4, c[0x0][0x154] ;  /* 0x0000550000047ab9 */ /* 0x000fe20000000800 */
[----:B0-----:R-:W-:Y:S01]  /*91c0*/  IADD3 R3, P0, RZ, -R19, RZ ;  /* 0x80000013ff037210 */ /* 0x001fe20007f1e0ff */
[----:B------:R-:W-:Y:S01]  /*91d0*/  IMAD R21, R21, R18, R12 ;  /* 0x0000001215157224 */ /* 0x000fe200078e020c */
[----:B------:R-:W-:Y:S01]  /*91e0*/  MOV R7, 0x1 ;  /* 0x0000000100077802 */ /* 0x000fe20000000f00 */
[----:B------:R-:W0:Y:S02]  /*91f0*/  LDC R6, c[0x0][0x618] ;  /* 0x00018600ff067b82 */ /* 0x000e240000000800 */
[----:B------:R-:W-:-:S04]  /*9200*/  IMAD.X R5, RZ, RZ, ~R0, P0 ;  /* 0x000000ffff057224 */ /* 0x000fc800000e0e00 */
[-C--:B-1----:R-:W-:Y:S02]  /*9210*/  IMAD R0, R5, R14.reuse, RZ ;  /* 0x0000000e05007224 */ /* 0x082fe400078e02ff */
[----:B------:R-:W1:Y:S01]  /*9220*/  LDC R8, c[0x0][0x608] ;  /* 0x00018200ff087b82 */ /* 0x000e620000000800 */
[----:B------:R-:W-:-:S04]  /*9230*/  IMAD.WIDE.U32 R4, R3, R14, R16 ;  /* 0x0000000e03047225 */ /* 0x000fc800078e0010 */
[----:B------:R-:W-:Y:S01]  /*9240*/  IMAD R3, R3, R15, R0 ;  /* 0x0000000f03037224 */ /* 0x000fe200078e0200 */
[----:B------:R-:W-:Y:S02]  /*9250*/  I2FP.F32.U32 R0, R20 ;  /* 0x0000001400007245 */ /* 0x000fe40000201000 */
[----:B------:R-:W3:Y:S01]  /*9260*/  LDC R22, c[0x0][0x658] ;  /* 0x00019600ff167b82 */ /* 0x000ee20000000800 */
[----:B------:R-:W-:Y:S01]  /*9270*/  IMAD.IADD R3, R5, 0x1, R3 ;  /* 0x0000000105037824 */ /* 0x000fe200078e0203 */
[----:B--2---:R-:W-:Y:S01]  /*9280*/  ISETP.NE.U32.AND P0, PT, R26, RZ, PT ;  /* 0x000000ff1a00720c */ /* 0x004fe20003f05070 */
[----:B------:R-:W-:Y:S01]  /*9290*/  FMUL R0, R0, UR4 ;  /* 0x0000000400007c20 */ /* 0x000fe20008400000 */
[----:B------:R-:W-:Y:S02]  /*92a0*/  IMAD.MOV.U32 R5, RZ, RZ, -0x1 ;  /* 0xffffffffff057424 */ /* 0x000fe400078e00ff */
[----:B------:R-:W-:Y:S01]  /*92b0*/  ISETP.NE.AND.EX P0, PT, R27, RZ, PT, P0 ;  /* 0x000000ff1b00720c */ /* 0x000fe20003f05300 */
[----:B------:R2:W4:Y:S01]  /*92c0*/  F2I.U32.TRUNC.NTZ R13, R0 ;  /* 0x00000000000d7305 */ /* 0x000522000020f000 */
[----:B------:R-:W2:Y:S01]  /*92d0*/  LDC R15, c[0x0][0x148] ;  /* 0x00005200ff0f7b82 */ /* 0x000ea20000000800 */
[----:B0-----:R-:W-:-:S02]  /*92e0*/  SHF.R.U64 R12, R4, R6, R3 ;  /* 0x00000006040c7219 */ /* 0x001fc40000001203 */
[----:B------:R-:W-:-:S05]  /*92f0*/  SHF.R.U32.HI R3, RZ, R6, R3 ;  /* 0x00000006ff037219 */ /* 0x000fca0000011603 */
[----:B------:R-:W0:Y:S01]  /*9300*/  LDC R18, c[0x0][0x600] ;  /* 0x00018000ff127b82 */ /* 0x000e220000000800 */
[-CC-:B-1----:R-:W-:Y:S02]  /*9310*/  SHF.R.U64 R10, R12, R8.reuse, R3.reuse ;  /* 0x000000080c0a7219 */ /* 0x182fe40000001203 */
[----:B------:R-:W-:-:S05]  /*9320*/  SHF.R.U32.HI R3, RZ, R8, R3 ;  /* 0x00000008ff037219 */ /* 0x000fca0000011603 */
[----:B------:R-:W1:Y:S01]  /*9330*/  LDC R24, c[0x0][0x648] ;  /* 0x00019200ff187b82 */ /* 0x000e620000000800 */
[-C--:B---3--:R-:W-:Y:S02]  /*9340*/  SHF.L.U32 R4, R5, R22.reuse, RZ ;  /* 0x0000001605047219 */ /* 0x088fe400000006ff */
[-CC-:B------:R-:W-:Y:S02]  /*9350*/  SHF.R.U64 R14, R10, R22.reuse, R3.reuse ;  /* 0x000000160a0e7219 */ /* 0x180fe40000001203 */
[----:B------:R-:W-:Y:S02]  /*9360*/  SHF.R.U32.HI R5, RZ, R22, R3 ;  /* 0x00000016ff057219 */ /* 0x000fe40000011603 */
[----:B------:R-:W-:Y:S01]  /*9370*/  LOP3.LUT R25, RZ, R4, RZ, 0x33, !PT ;  /* 0x00000004ff197212 */ /* 0x000fe200078e33ff */
[----:B------:R-:W3:Y:S01]  /*9380*/  LDC R28, c[0x0][0x638] ;  /* 0x00018e00ff1c7b82 */ /* 0x000ee20000000800 */
[----:B------:R-:W-:Y:S01]  /*9390*/  SHF.L.U32 R22, R7, R22, RZ ;  /* 0x0000001607167219 */ /* 0x000fe200000006ff */
[----:B------:R-:W-:-:S06]  /*93a0*/  IMAD.MOV.U32 R4, RZ, RZ, R14 ;  /* 0x000000ffff047224 */ /* 0x000fcc00078e000e */
[----:B------:R-:W0:Y:S01]  /*93b0*/  LDC R29, c[0x0][0x610] ;  /* 0x00018400ff1d7b82 */ /* 0x000e220000000800 */
[----:B----4-:R-:W-:Y:S05]  /*93c0*/  @!P0 BRA `(.L_x_300) ;  /* 0x0000000000288947 */ /* 0x010fea0003800000 */
[----:B------:R-:W4:Y:S02]  /*93d0*/  LDC R3, c[0x0][0x64c] ;  /* 0x00019300ff037b82 */ /* 0x000f240000000800 */
[----:B----4-:R-:W-:-:S05]  /*93e0*/  IADD3 R3, P0, R14, R3, RZ ;  /* 0x000000030e037210 */ /* 0x010fca0007f1e0ff */
        /* <DEDUP_REMOVED lines=8> */
.L_x_300:
[----:B------:R-:W-:Y:S01]  /*9470*/  ISETP.NE.AND P0, PT, R2, 0x1, PT ;  /* 0x000000010200780c */ /* 0x000fe20003f05270 */
[----:B0-----:R-:W-:Y:S01]  /*9480*/  VIADD R7, R18, 0xffffffff ;  /* 0xffffffff12077836 */ /* 0x001fe20000000000 */
[----:B-12---:R-:W-:Y:S01]  /*9490*/  SHF.R.U64 R0, R4, R24, R5 ;  /* 0x0000001804007219 */ /* 0x006fe20000001205 */
[----:B------:R-:W-:Y:S01]  /*94a0*/  IMAD.MOV R13, RZ, RZ, -R13 ;  /* 0x000000ffff0d7224 */ /* 0x000fe200078e0a0d */
[----:B------:R-:W-:Y:S01]  /*94b0*/  LOP3.LUT R5, R10, R25, RZ, 0xc0, !PT ;  /* 0x000000190a057212 */ /* 0x000fe200078ec0ff */
[----:B------:R-:W-:Y:S02]  /*94c0*/  IMAD.MOV.U32 R4, RZ, RZ, 0x1 ;  /* 0x00000001ff047424 */ /* 0x000fe400078e00ff */
[----:B------:R-:W-:Y:S02]  /*94d0*/  IMAD.MOV R3, RZ, RZ, -R0 ;  /* 0x000000ffff037224 */ /* 0x000fe400078e0a00 */
[----:B------:R-:W-:Y:S01]  /*94e0*/  IMAD R22, R22, R0, R5 ;  /* 0x0000000016167224 */ /* 0x000fe200078e0205 */
[----:B------:R-:W-:Y:S01]  /*94f0*/  LOP3.LUT R5, R12, R7, RZ, 0xc0, !PT ;  /* 0x000000070c057212 */ /* 0x000fe200078ec0ff */
[----:B---3--:R-:W-:-:S02]  /*9500*/  IMAD R0, R3, R28, R14 ;  /* 0x0000001c03007224 */ /* 0x008fc400078e020e */
[----:B------:R-:W-:Y:S02]  /*9510*/  @P0 IMAD R21, R15, R13, R20 ;  /* 0x0000000d0f150224 */ /* 0x000fe400078e0214 */
[----:B------:R-:W-:Y:S01]  /*9520*/  IMAD R3, R0, R18, R5 ;  /* 0x0000001200037224 */ /* 0x000fe200078e0205 */
[----:B------:R-:W-:Y:S01]  /*9530*/  PRMT R0, R4, 0x7610, R0 ;  /* 0x0000761004007816 */ /* 0x000fe20000000000 */
[----:B------:R-:W-:-:S05]  /*9540*/  IMAD R22, R22, R29, R21 ;  /* 0x0000001d16167224 */ /* 0x000fca00078e0215 */
[----:B------:R-:W-:Y:S02]  /*9550*/  SEL R18, R3, R22, !P0 ;  /* 0x0000001603127207 */ /* 0x000fe40004000000 */
[----:B------:R-:W-:-:S07]  /*9560*/  SEL R22, R22, R3, !P0 ;  /* 0x0000000316167207 */ /* 0x000fce0004000000 */
.L_x_298:
[----:B------:R-:W-:Y:S01]  /*9570*/  LOP3.LUT P0, RZ, R0, 0xff, RZ, 0xc0, !PT ;  /* 0x000000ff00ff7812 */ /* 0x000fe2000780c0ff */
[----:B------:R-:W-:-:S12]  /*9580*/  ULOP3.LUT UR42, UR42, 0x1, URZ, 0x3c, !UPT ;  /* 0x000000012a2a7892 */ /* 0x000fd8000f8e3c3f */
[----:B------:R-:W-:Y:S05]  /*9590*/  @P0 BRA `(.L_x_301) ;  /* 0xffffff7c00d40947 */ /* 0x000fea000383ffff */
[----:B------:R-:W-:Y:S05]  /*95a0*/  EXIT ;  /* 0x000000000000794d */ /* 0x000fea0003800000 */
.L_x_13:
[----:B------:R-:W-:-:S08]  /*95b0*/  ISETP.NE.AND P0, PT, RZ, UR4, PT ;  /* 0x00000004ff007c0c */ /* 0x000fd0000bf05270 */
[----:B------:R-:W0:-:S00]  /*95c0*/  USETMAXREG.DEALLOC.CTAPOOL 0x28 ;  /* 0x00000028000079c8 */ /* 0x000e0000080e0500 */
[----:B------:R-:W-:Y:S05]  /*95d0*/  @P0 EXIT ;  /* 0x000000000000094d */ /* 0x000fea0003800000 */
[----:B0-----:R-:W-:Y:S01]  /*95e0*/  LOP3.LUT P0, RZ, R3, 0xff, RZ, 0xc0, !PT ;  /* 0x000000ff03ff7812 */ /* 0x001fe2000780c0ff */
[----:B------:R-:W-:Y:S02]  /*95f0*/  IMAD.MOV.U32 R25, RZ, RZ, 0x1 ;  /* 0x00000001ff197424 */ /* 0x000fe400078e00ff */
[----:B------:R-:W-:-:S10]  /*9600*/  IMAD.MOV.U32 R26, RZ, RZ, RZ ;  /* 0x000000ffff1a7224 */ /* 0x000fd400078e00ff */
[----:B------:R-:W-:Y:S05]  /*9610*/  @!P0 BRA `(.L_x_302) ;  /* 0x0000001000588947 */ /* 0x000fea0003800000 */
[----:B------:R-:W-:Y:S01]  /*9620*/  ISETP.NE.AND P1, PT, R24, RZ, PT ;  /* 0x000000ff1800720c */ /* 0x000fe20003f25270 */
[----:B------:R-:W-:Y:S01]  /*9630*/  ULDC UR37, c[0x0][0x658] ;  /* 0x0001960000257ab9 */ /* 0x000fe20000000800 */
[----:B------:R-:W-:Y:S01]  /*9640*/  LOP3.LUT P0, RZ, R0, 0x1f, RZ, 0xc0, !PT ;  /* 0x0000001f00ff7812 */ /* 0x000fe2000780c0ff */
[----:B------:R-:W-:Y:S01]  /*9650*/  UMOV UR4, 0xffffffff ;  /* 0xffffffff00047882 */ /* 0x000fe20000000000 */
[----:B------:R-:W-:Y:S01]  /*9660*/  LOP3.LUT R23, R23, 0xfffffffe, RZ, 0xc0, !PT ;  /* 0xfffffffe17177812 */ /* 0x000fe200078ec0ff */
[----:B------:R-:W-:Y:S01]  /*9670*/  BSSY B7, `(.L_x_302) ;  /* 0x0000110000077945 */ /* 0x000fe20003800000 */
[----:B------:R-:W-:Y:S01]  /*9680*/  ISETP.NE.OR P0, PT, R24, RZ, !P0 ;  /* 0x000000ff1800720c */ /* 0x000fe20004705670 */
[----:B------:R-:W-:Y:S01]  /*9690*/  USHF.L.U32 UR4, UR4, UR37, URZ ;  /* 0x0000002504047299 */ /* 0x000fe2000800063f */
[----:B------:R-:W-:Y:S01]  /*96a0*/  IMAD.MOV.U32 R27, RZ, RZ, 0x1 ;  /* 0x00000001ff1b7424 */ /* 0x000fe200078e00ff */
[----:B------:R-:W-:Y:S01]  /*96b0*/  ULDC UR39, c[0x0][0x600] ;  /* 0x0001800000277ab9 */ /* 0x000fe20000000800 */
[----:B------:R-:W-:Y:S01]  /*96c0*/  IMAD.MOV.U32 R25, RZ, RZ, 0x1 ;  /* 0x00000001ff197424 */ /* 0x000fe200078e00ff */
[----:B------:R-:W-:Y:S01]  /*96d0*/  UMOV UR5, 0x1 ;  /* 0x0000000100057882 */ /* 0x000fe20000000000 */
[----:B------:R-:W-:Y:S01]  /*96e0*/  IMAD.MOV.U32 R26, RZ, RZ, RZ ;  /* 0x000000ffff1a7224 */ /* 0x000fe200078e00ff */
[----:B------:R-:W-:Y:S01]  /*96f0*/  @P1 LOP3.LUT R23, R23, 0x1, RZ, 0xfc, !PT ;  /* 0x0000000117171812 */ /* 0x000fe200078efcff */
[----:B------:R-:W-:-:S02]  /*9700*/  UIADD3 UR48, UR46, 0x1, URZ ;  /* 0x000000012e307890 */ /* 0x000fc4000fffe03f */
[----:B------:R-:W-:Y:S01]  /*9710*/  ULOP3.LUT UR47, UR49, 0x2, URZ, 0xfc, !UPT ;  /* 0x00000002312f7892 */ /* 0x000fe2000f8efc3f */
[----:B------:R-:W-:Y:S01]  /*9720*/  LOP3.LUT R23, R23, 0xfffffffb, RZ, 0xc0, !PT ;  /* 0xfffffffb17177812 */ /* 0x000fe200078ec0ff */
[----:B------:R-:W-:Y:S02]  /*9730*/  UIADD3 UR39, UR39, -0x1, URZ ;  /* 0xffffffff27277890 */ /* 0x000fe4000fffe03f */
[----:B------:R-:W-:Y:S01]  /*9740*/  USHF.L.U32 UR37, UR5, UR37, URZ ;  /* 0x0000002505257299 */ /* 0x000fe2000800063f */
[----:B------:R-:W-:Y:S01]  /*9750*/  @P0 LOP3.LUT R23, R23, 0x4, RZ, 0xfc, !PT ;  /* 0x0000000417170812 */ /* 0x000fe200078efcff */
[----:B------:R-:W-:Y:S01]  /*9760*/  ULOP3.LUT UR38, URZ, UR4, URZ, 0x33, !UPT ;  /* 0x000000043f267292 */ /* 0x000fe2000f8e333f */
[----:B------:R-:W-:-:S11]  /*9770*/  ULDC.64 UR52, c[0x0][0x198] ;  /* 0x0000660000347ab9 */ /* 0x000fd60000000a00 */
.L_x_316:
[----:B------:R-:W-:-:S03]  /*9780*/  UMOV UR4, 0xffffffff ;  /* 0xffffffff00047882 */ /* 0x000fc60000000000 */
[----:B------:R-:W-:Y:S05]  /*9790*/  BRA.DIV UR4, `(.L_x_303) ;  /* 0x0000001604687947 */ /* 0x000fea000b800000 */
[----:B------:R-:W-:-:S13]  /*97a0*/  ELECT P6, URZ, PT ;  /* 0x00000000003f782f */ /* 0x000fda00038c0000 */
.L_x_332:
[----:B------:R-:W-:Y:S04]  /*97b0*/  BSSY B6, `(.L_x_304) ;  /* 0x0000089000067945 */ /* 0x000fe80003800000 */
[----:B------:R-:W-:Y:S05]  /*97c0*/  @!P6 BRA `(.L_x_305) ;  /* 0x00000008001ce947 */ /* 0x000fea0003800000 */
[----:B------:R-:W0:Y:S01]  /*97d0*/  S2R R3, SR_CgaCtaId ;  /* 0x0000000000037919 */ /* 0x000e220000008800 */
[----:B------:R-:W-:-:S04]  /*97e0*/  MOV R28, 0x400 ;  /* 0x00000400001c7802 */ /* 0x000fc80000000f00 */
[----:B0-----:R-:W-:-:S05]  /*97f0*/  LEA R28, R3, R28, 0x18 ;  /* 0x0000001c031c7211 */ /* 0x001fca00078ec0ff */
[----:B------:R-:W-:-:S05]  /*9800*/  VIADD R0, R28, 0x800 ;  /* 0x000008001c007836 */ /* 0x000fca0000000000 */
[----:B------:R-:W-:-:S13]  /*9810*/  LOP3.LUT P0, RZ, R0, 0x9f, RZ, 0xc0, !PT ;  /* 0x0000009f00ff7812 */ /* 0x000fda000780c0ff */
[----:B------:R-:W-:Y:S05]  /*9820*/  @!P0 BRA `(.L_x_306) ;  /* 0x0000000000408947 */ /* 0x000fea0003800000 */
[----:B------:R-:W-:Y:S01]  /*9830*/  MOV R14, 0x0 ;  /* 0x00000000000e7802 */ /* 0x000fe20000000f00 */
[----:B------:R-:W-:Y:S01]  /*9840*/  ULDC.64 UR4, c[0x4][0x70] ;  /* 0x01001c0000047ab9 */ /* 0x000fe20000000a00 */
[----:B------:R-:W-:Y:S01]  /*9850*/  ULDC.64 UR6, c[0x4][0x8] ;  /* 0x0100020000067ab9 */ /* 0x000fe20000000a00 */
[----:B------:R-:W-:Y:S02]  /*9860*/  IMAD.U32 R4, RZ, RZ, UR4 ;  /* 0x00000004ff047e24 */ /* 0x000fe4000f8e00ff */
[----:B------:R-:W-:Y:S01]  /*9870*/  IMAD.U32 R5, RZ, RZ, UR5 ;  /* 0x00000005ff057e24 */ /* 0x000fe2000f8e00ff */
[----:B------:R-:W0:Y:S01]  /*9880*/  LDC.64 R14, c[0x4][R14] ;  /* 0x010000000e0e7b82 */ /* 0x000e220000000a00 */
[----:B------:R-:W-:Y:S01]  /*9890*/  ULDC.64 UR4, c[0x4][0x78] ;  /* 0x01001e0000047ab9 */ /* 0x000fe20000000a00 */
[----:B------:R-:W-:Y:S02]  /*98a0*/  IMAD.U32 R10, RZ, RZ, UR6 ;  /* 0x00000006ff0a7e24 */ /* 0x000fe4000f8e00ff */
[----:B------:R-:W-:-:S02]  /*98b0*/  IMAD.U32 R6, RZ, RZ, UR4 ;  /* 0x00000004ff067e24 */ /* 0x000fc4000f8e00ff */
[----:B------:R-:W-:Y:S02]  /*98c0*/  IMAD.U32 R7, RZ, RZ, UR5 ;  /* 0x00000005ff077e24 */ /* 0x000fe4000f8e00ff */
[----:B------:R-:W-:Y:S02]  /*98d0*/  IMAD.U32 R11, RZ, RZ, UR7 ;  /* 0x00000007ff0b7e24 */ /* 0x000fe4000f8e00ff */
[----:B------:R-:W-:Y:S02]  /*98e0*/  IMAD.MOV.U32 R8, RZ, RZ, 0x70 ;  /* 0x00000070ff087424 */ /* 0x000fe400078e00ff */
[----:B------:R-:W-:Y:S02]  /*98f0*/  IMAD.MOV.U32 R12, RZ, RZ, 0x1 ;  /* 0x00000001ff0c7424 */ /* 0x000fe400078e00ff */
[----:B------:R-:W-:-:S07]  /*9900*/  IMAD.MOV.U32 R13, RZ, RZ, RZ ;  /* 0x000000ffff0d7224 */ /* 0x000fce00078e00ff */
[----:B------:R-:W-:-:S07]  /*9910*/  LEPC R20, `(.L_x_306) ;  /* 0x000000001014794e */ /* 0x000fce0000000000 */
[----:B0----5:R-:W-:Y:S05]  /*9920*/  CALL.ABS.NOINC R14 ;  /* 0x000000000e007343 */ /* 0x021fea0003c00000 */
.L_x_306:
        /* <DEDUP_REMOVED lines=19> */
.L_x_307:
[----:B------:R-:W0:Y:S02]  /*9a60*/  LDC R0, c[0x0][0x28c] ;  /* 0x0000a300ff007b82 */ /* 0x000e240000000800 */
[----:B0-----:R-:W-:-:S13]  /*9a70*/  ISETP.GE.AND P0, PT, R0, 0x1, PT ;  /* 0x000000010000780c */ /* 0x001fda0003f06270 */
[----:B------:R-:W-:Y:S05]  /*9a80*/  @!P0 BRA `(.L_x_305) ;  /* 0x00000004006c8947 */ /* 0x000fea0003800000 */
[----:B------:R-:W-:Y:S02]  /*9a90*/  IMAD.SHL.U32 R22, R22, 0x40, RZ ;  /* 0x0000004016167824 */ /* 0x000fe400078e00ff */
[----:B------:R-:W-:Y:S02]  /*9aa0*/  IMAD.SHL.U32 R18, R18, 0x100, RZ ;  /* 0x0000010012127824 */ /* 0x000fe400078e00ff */
[----:B------:R-:W-:Y:S01]  /*9ab0*/  IMAD.MOV.U32 R6, RZ, RZ, RZ ;  /* 0x000000ffff067224 */ /* 0x000fe200078e00ff */
[----:B------:R-:W-:Y:S01]  /*9ac0*/  IADD3 R14, R22, 0x30, RZ ;  /* 0x00000030160e7810 */ /* 0x000fe20007ffe0ff */
[----:B------:R-:W-:Y:S02]  /*9ad0*/  IMAD.U32 R8, RZ, RZ, UR48 ;  /* 0x00000030ff087e24 */ /* 0x000fe4000f8e00ff */
[----:B------:R-:W-:Y:S02]  /*9ae0*/  IMAD.MOV.U32 R0, RZ, RZ, R25 ;  /* 0x000000ffff007224 */ /* 0x000fe400078e0019 */
[----:B------:R-:W-:-:S02]  /*9af0*/  IMAD.MOV.U32 R3, RZ, RZ, R26 ;  /* 0x000000ffff037224 */ /* 0x000fc400078e001a */
[C---:B------:R-:W-:Y:S02]  /*9b00*/  VIADD R9, R22.reuse, 0x8 ;  /* 0x0000000816097836 */ /* 0x040fe40000000000 */
[C---:B------:R-:W-:Y:S02]  /*9b10*/  VIADD R10, R22.reuse, 0x10 ;  /* 0x00000010160a7836 */ /* 0x040fe40000000000 */
[C---:B------:R-:W-:Y:S02]  /*9b20*/  VIADD R11, R22.reuse, 0x18 ;  /* 0x00000018160b7836 */ /* 0x040fe40000000000 */
[C---:B------:R-:W-:Y:S02]  /*9b30*/  VIADD R12, R22.reuse, 0x20 ;  /* 0x00000020160c7836 */ /* 0x040fe40000000000 */
[C---:B------:R-:W-:Y:S02]  /*9b40*/  VIADD R13, R22.reuse, 0x28 ;  /* 0x00000028160d7836 */ /* 0x040fe40000000000 */
[----:B------:R-:W-:-:S07]  /*9b50*/  VIADD R15, R22, 0x38 ;  /* 0x00000038160f7836 */ /* 0x000fce0000000000 */
.L_x_311:
[----:B------:R-:W-:Y:S01]  /*9b60*/  IMAD R7, R3, 0x8, R28 ;  /* 0x0000000803077824 */ /* 0x000fe200078e021c */
[----:B------:R-:W-:Y:S02]  /*9b70*/  SHF.L.U32 R4, R0, 0x1f, RZ ;  /* 0x0000001f00047819 */ /* 0x000fe400000006ff */
[----:B------:R-:W-:Y:S02]  /*9b80*/  ISETP.NE.AND P1, PT, R24, RZ, PT ;  /* 0x000000ff1800720c */ /* 0x000fe40003f25270 */
[----:B------:R-:W0:Y:S11]  /*9b90*/  SYNCS.PHASECHK.TRANS64.TRYWAIT P0, [R7+URZ+0x28], R4 ;  /* 0x00002804070075a7 */ /* 0x000e36000800017f */
[----:B------:R-:W1:Y:S01]  /*9ba0*/  @!P1 LDC R5, c[0x0][0x500] ;  /* 0x00014000ff059b82 */ /* 0x000e620000000800 */
[----:B0-----:R-:W-:Y:S05]  /*9bb0*/  @!P0 BRA `(.L_x_308) ;  /* 0x0000001000808947 */ /* 0x001fea0003800000 */
.L_x_333:
[----:B------:R-:W-:Y:S01]  /*9bc0*/  ISETP.NE.AND P0, PT, R24, RZ, PT ;  /* 0x000000ff1800720c */ /* 0x000fe20003f05270 */
[----:B------:R-:W-:-:S04]  /*9bd0*/  UPRMT UR4, UR47, 0x9910, URZ ;  /* 0x000099102f047896 */ /* 0x000fc8000800003f */
[----:B------:R-:W-:-:S08]  /*9be0*/  UISETP.NE.AND UP0, UPT, UR4, 0x2, UPT ;  /* 0x000000020400788c */ /* 0x000fd0000bf05270 */
[----:B-1----:R1:W-:Y:S01]  /*9bf0*/  @!P0 SYNCS.ARRIVE.TRANS64 RZ, [R7+URZ], R5 ;  /* 0x0000000507ff89a7 */ /* 0x0023e2000800003f */
[----:B------:R-:W-:-:S13]  /*9c00*/  PLOP3.LUT P0, PT, PT, PT, UP0, 0x80, 0x0 ;  /* 0x000000000000781c */ /* 0x000fda0003f0f008 */
[----:B-1----:R-:W-:Y:S05]  /*9c10*/  @P0 BRA `(.L_x_309) ;  /* 0x0000000000040947 */ /* 0x002fea0003800000 */
[----:B------:R-:W-:Y:S01]  /*9c20*/  BPT.TRAP 0x1 ;  /* 0x000000040000795c */ /* 0x000fe20000300000 */
.L_x_309:
[----:B------:R-:W-:-:S13]  /*9c30*/  LOP3.LUT P0, RZ, R23, 0x4, RZ, 0xc0, !PT ;  /* 0x0000000417ff7812 */ /* 0x000fda000780c0ff */
[----:B------:R-:W-:Y:S05]  /*9c40*/  @P0 BRA `(.L_x_310) ;  /* 0x0000000000040947 */ /* 0x000fea0003800000 */
[----:B------:R-:W-:Y:S01]  /*9c50*/  BPT.TRAP 0x1 ;  /* 0x000000040000795c */ /* 0x000fe20000300000 */
.L_x_310:
[--C-:B0-----:R-:W-:Y:S01]  /*9c60*/  IMAD R4, R3, 0x2000, R28.reuse ;  /* 0x0000200003047824 */ /* 0x101fe200078e021c */
[----:B------:R-:W-:Y:S01]  /*9c70*/  R2UR UR33, R7 ;  /* 0x00000000072172ca */ /* 0x000fe200000e0000 */
[----:B------:R-:W-:Y:S01]  /*9c80*/  UIADD3 UR6, UP0, UR52, 0xf0, URZ ;  /* 0x000000f034067890 */ /* 0x000fe2000ff1e03f */
[----:B------:R-:W-:Y:S01]  /*9c90*/  R2UR UR35, R6 ;  /* 0x00000000062372ca */ /* 0x000fe200000e0000 */
[----:B------:R-:W-:Y:S01]  /*9ca0*/  UMOV UR4, 0x0 ;  /* 0x0000000000047882 */ /* 0x000fe20000000000 */
[----:B------:R-:W-:Y:S01]  /*9cb0*/  R2UR UR21, R4 ;  /* 0x00000000041572ca */ /* 0x000fe200000e0000 */
[----:B------:R-:W-:Y:S01]  /*9cc0*/  IMAD R4, R3, 0x8000, R28 ;  /* 0x0000800003047824 */ /* 0x000fe200078e021c */
[----:B------:R-:W-:Y:S01]  /*9cd0*/  R2UR UR36, R19 ;  /* 0x00000000132472ca */ /* 0x000fe200000e0000 */
[----:B------:R-:W-:Y:S01]  /*9ce0*/  UIADD3.X UR7, URZ, UR53, URZ, UP0, !UPT ;  /* 0x000000353f077290 */ /* 0x000fe200087fe43f */
[----:B------:R-:W-:Y:S01]  /*9cf0*/  R2UR UR34, R22 ;  /* 0x00000000162272ca */ /* 0x000fe200000e0000 */
[----:B------:R-:W-:Y:S01]  /*9d00*/  UMOV UR5, 0x10000000 ;  /* 0x1000000000057882 */ /* 0x000fe20000000000 */
[----:B------:R-:W-:Y:S01]  /*9d10*/  R2UR UR26, R9 ;  /* 0x00000000091a72ca */ /* 0x000fe200000e0000 */
[----:B------:R-:W-:Y:S01]  /*9d20*/  VIADD R8, R8, 0xffffffff ;  /* 0xffffffff08087836 */ /* 0x000fe20000000000 */
[----:B------:R-:W-:Y:S01]  /*9d30*/  R2UR UR18, R10 ;  /* 0x000000000a1272ca */ /* 0x000fe200000e0000 */
[----:B------:R-:W-:Y:S01]  /*9d40*/  UMOV UR25, UR33 ;  /* 0x0000002100197c82 */ /* 0x000fe20008000000 */
[----:B------:R-:W-:Y:S01]  /*9d50*/  R2UR UR10, R11 ;  /* 0x000000000b0a72ca */ /* 0x000fe200000e0000 */
[----:B------:R-:W-:Y:S01]  /*9d60*/  UMOV UR27, UR35 ;  /* 0x00000023001b7c82 */ /* 0x000fe20008000000 */
[----:B------:R-:W-:Y:S01]  /*9d70*/  R2UR UR13, R4 ;  /* 0x00000000040d72ca */ /* 0x000fe200000e0000 */
[----:B------:R-:W-:Y:S01]  /*9d80*/  UIADD3 UR32, UR21, 0x800, URZ ;  /* 0x0000080015207890 */ /* 0x000fe2000fffe03f */
[----:B------:R-:W-:Y:S01]  /*9d90*/  R2UR UR42, R12 ;  /* 0x000000000c2a72ca */ /* 0x000fe200000e0000 */
[----:B------:R-:W-:Y:S01]  /*9da0*/  UIADD3 UR24, UR21, 0xc00, URZ ;  /* 0x00000c0015187890 */ /* 0x000fe2000fffe03f */
[----:B------:R-:W-:Y:S01]  /*9db0*/  ISETP.GT.AND P1, PT, R8, 0x1, PT ;  /* 0x000000010800780c */ /* 0x000fe20003f24270 */
[----:B------:R-:W-:Y:S01]  /*9dc0*/  UIADD3 UR16, UR21, 0x1000, URZ ;  /* 0x0000100015107890 */ /* 0x000fe2000fffe03f */
[----:B------:R-:W-:Y:S01]  /*9dd0*/  VIADD R3, R3, 0x1 ;  /* 0x0000000103037836 */ /* 0x000fe20000000000 */
[----:B------:R-:W-:Y:S01]  /*9de0*/  UIADD3 UR8, UR21, 0x1400, URZ ;  /* 0x0000140015087890 */ /* 0x000fe2000fffe03f */
[----:B------:R-:W-:Y:S01]  /*9df0*/  VIADD R6, R6, 0x20 ;  /* 0x0000002006067836 */ /* 0x000fe20000000000 */
[----:B------:R-:W-:Y:S01]  /*9e00*/  UMOV UR28, UR36 ;  /* 0x00000024001c7c82 */ /* 0x000fe20008000000 */
[----:B------:R0:W-:Y:S01]  /*9e10*/  UTMALDG.3D [UR32], [UR6], desc[UR4] ;  /* 0x00000420060075b4 */ /* 0x0001e20008011000 */
[----:B------:R-:W-:Y:S01]  /*9e20*/  UMOV UR17, UR33 ;  /* 0x0000002100117c82 */ /* 0x000fe20008000000 */
[----:B------:R-:W-:Y:S01]  /*9e30*/  UMOV UR19, UR35 ;  /* 0x0000002300137c82 */ /* 0x000fe20008000000 */
[----:B------:R-:W-:Y:S01]  /*9e40*/  UMOV UR20, UR36 ;  /* 0x0000002400147c82 */ /* 0x000fe20008000000 */
[----:B------:R-:W-:Y:S01]  /*9e50*/  UMOV UR9, UR33 ;  /* 0x0000002100097c82 */ /* 0x000fe20008000000 */
[----:B------:R-:W-:Y:S01]  /*9e60*/  UMOV UR11, UR35 ;  /* 0x00000023000b7c82 */ /* 0x000fe20008000000 */
[----:B------:R-:W-:Y:S01]  /*9e70*/  UMOV UR12, UR36 ;  /* 0x00000024000c7c82 */ /* 0x000fe20008000000 */
[----:B------:R-:W-:Y:S01]  /*9e80*/  UIADD3 UR14, UP0, UR52, 0x1f0, URZ ;  /* 0x000001f0340e7890 */ /* 0x000fe2000ff1e03f */
[----:B------:R1:W-:Y:S01]  /*9e90*/  UTMALDG.3D [UR24], [UR6], desc[UR4] ;  /* 0x00000418060075b4 */ /* 0x0003e20008011000 */
[----:B------:R-:W-:Y:S01]  /*9ea0*/  UIADD3 UR40, UR21, 0x1800, URZ ;  /* 0x0000180015287890 */ /* 0x000fe2000fffe03f */
[----:B------:R-:W-:Y:S01]  /*9eb0*/  ISETP.NE.AND P0, PT, R3, 0x5, PT ;  /* 0x000000050300780c */ /* 0x000fe20003f05270 */
[----:B------:R-:W-:Y:S01]  /*9ec0*/  UIADD3.X UR15, URZ, UR53, URZ, UP0, !UPT ;  /* 0x000000353f0f7290 */ /* 0x000fe200087fe43f */
[----:B------:R-:W-:Y:S01]  /*9ed0*/  UMOV UR41, UR33 ;  /* 0x0000002100297c82 */ /* 0x000fe20008000000 */
[----:B------:R-:W-:Y:S01]  /*9ee0*/  UMOV UR43, UR35 ;  /* 0x00000023002b7c82 */ /* 0x000fe20008000000 */
[----:B------:R-:W-:Y:S01]  /*9ef0*/  UMOV UR44, UR36 ;  /* 0x00000024002c7c82 */ /* 0x000fe20008000000 */
[----:B------:R2:W-:Y:S01]  /*9f00*/  UTMALDG.3D [UR16], [UR6], desc[UR4] ;  /* 0x00000410060075b4 */ /* 0x0005e20008011000 */
[----:B------:R-:W-:-:S02]  /*9f10*/  SEL R5, RZ, 0x1, P0 ;  /* 0x00000001ff057807 */ /* 0x000fc40000000000 */
[----:B------:R-:W-:Y:S02]  /*9f20*/  SEL R3, R3, RZ, P0 ;  /* 0x000000ff03037207 */ /* 0x000fe40000000000 */
[----:B------:R-:W-:Y:S02]  /*9f30*/  LOP3.LUT R0, R0, R5, RZ, 0x3c, !PT ;  /* 0x0000000500007212 */ /* 0x000fe400078e3cff */
[----:B0-----:R-:W-:Y:S01]  /*9f40*/  R2UR UR34, R13 ;  /* 0x000000000d2272ca */ /* 0x001fe200000e0000 */
[----:B------:R0:W-:Y:S01]  /*9f50*/  UTMALDG.3D [UR8], [UR6], desc[UR4] ;  /* 0x00000408060075b4 */ /* 0x0001e20008011000 */
[----:B------:R-:W-:Y:S01]  /*9f60*/  UIADD3 UR32, UR21, 0x1c00, URZ ;  /* 0x00001c0015207890 */ /* 0x000fe2000fffe03f */
[----:B-1----:R-:W-:Y:S01]  /*9f70*/  R2UR UR26, R14 ;  /* 0x000000000e1a72ca */ /* 0x002fe200000e0000 */
[----:B------:R-:W-:Y:S01]  /*9f80*/  UIADD3 UR24, UR21, 0x2000, URZ ;  /* 0x0000200015187890 */ /* 0x000fe2000fffe03f */
[----:B------:R1:W-:Y:S01]  /*9f90*/  UTMALDG.3D [UR40], [UR6], desc[UR4] ;  /* 0x00000428060075b4 */ /* 0x0003e20008011000 */
[----:B--2---:R-:W-:Y:S01]  /*9fa0*/  R2UR UR18, R15 ;  /* 0x000000000f1272ca */ /* 0x004fe200000e0000 */
[----:B------:R-:W-:-:S06]  /*9fb0*/  UIADD3 UR16, UR21, 0x2400, URZ ;  /* 0x0000240015107890 */ /* 0x000fcc000fffe03f */
[----:B------:R1:W-:Y:S01]  /*9fc0*/  UTMALDG.3D [UR32], [UR6], desc[UR4] ;  /* 0x00000420060075b4 */ /* 0x0003e20008011000 */
[----:B0-----:R-:W-:Y:S01]  /*9fd0*/  R2UR UR11, R18 ;  /* 0x00000000120b72ca */ /* 0x001fe200000e0000 */
[----:B------:R-:W-:Y:S01]  /*9fe0*/  UIADD3 UR8, UR13, 0xa800, URZ ;  /* 0x0000a8000d087890 */ /* 0x000fe2000fffe03f */
[----:B------:R1:W-:Y:S01]  /*9ff0*/  UTMALDG.3D [UR24], [UR6], desc[UR4] ;  /* 0x00000418060075b4 */ /* 0x0003e20008011000 */
[----:B------:R-:W-:Y:S02]  /*a000*/  UMOV UR10, UR35 ;  /* 0x00000023000a7c82 */ /* 0x000fe40008000000 */
[----:B------:R1:W-:Y:S08]  /*a010*/  UTMALDG.3D [UR16], [UR6], desc[UR4] ;  /* 0x00000410060075b4 */ /* 0x0003f00008011000 */
[----:B------:R1:W-:Y:S02]  /*a020*/  UTMALDG.3D [UR8], [UR14], desc[UR4] ;  /* 0x000004080e0075b4 */ /* 0x0003e40008011000 */
[----:B-1----:R-:W-:Y:S05]  /*a030*/  @P1 BRA `(.L_x_311) ;  /* 0xfffffff800c81947 */ /* 0x002fea000383ffff */
.L_x_305:
[----:B------:R-:W-:Y:S05]  /*a040*/  BSYNC B6 ;  /* 0x0000000000067941 */ /* 0x000fea0003800000 */
.L_x_304:
[----:B------:R-:W-:Y:S01]  /*a050*/  LOP3.LUT P2, RZ, R27, 0xff, RZ, 0xc0, !PT ;  /* 0x000000ff1bff7812 */ /* 0x000fe2000784c0ff */
[----:B------:R-:W-:Y:S01]  /*a060*/  VIADD R3, R26, UR46 ;  /* 0x0000002e1a037c36 */ /* 0x000fe20008000000 */
[----:B------:R-:W-:Y:S01]  /*a070*/  ULDC.64 UR4, c[0x0][0x650] ;  /* 0x0001940000047ab9 */ /* 0x000fe20000000a00 */
[----:B------:R-:W-:Y:S01]  /*a080*/  IMAD.U32 R6, RZ, RZ, UR46 ;  /* 0x0000002eff067e24 */ /* 0x000fe2000f8e00ff */
[----:B------:R-:W-:Y:S01]  /*a090*/  UISETP.GE.U32.AND UP0, UPT, UR46, 0x5, UPT ;  /* 0x000000052e00788c */ /* 0x000fe2000bf06070 */
[----:B------:R-:W-:Y:S01]  /*a0a0*/  BSSY B0, `(.L_x_312) ;  /* 0x000006a000007945 */ /* 0x000fe20003800000 */
[----:B------:R-:W-:Y:S01]  /*a0b0*/  ISETP.GT.U32.AND P0, PT, R3, 0x4, PT ;  /* 0x000000040300780c */ /* 0x000fe20003f04070 */
[----:B------:R-:W-:Y:S01]  /*a0c0*/  IMAD.MOV.U32 R22, RZ, RZ, -0x1 ;  /* 0xffffffffff167424 */ /* 0x000fe200078e00ff */
[----:B------:R-:W-:Y:S01]  /*a0d0*/  PRMT R27, RZ, 0x7610, R27 ;  /* 0x00007610ff1b7816 */ /* 0x000fe2000000001b */
[----:B------:R-:W-:Y:S01]  /*a0e0*/  IMAD.MOV.U32 R18, RZ, RZ, -0x1 ;  /* 0xffffffffff127424 */ /* 0x000fe200078e00ff */
[----:B------:R-:W-:Y:S01]  /*a0f0*/  ISETP.LT.U32.AND P0, PT, R6, 0x5, P0 ;  /* 0x000000050600780c */ /* 0x000fe20000701070 */
[----:B------:R-:W-:Y:S01]  /*a100*/  IMAD.MOV.U32 R19, RZ, RZ, -0x1 ;  /* 0xffffffffff137424 */ /* 0x000fe200078e00ff */
[----:B------:R-:W-:Y:S01]  /*a110*/  PLOP3.LUT P1, PT, PT, PT, UP0, 0x80, 0x0 ;  /* 0x000000000000781c */ /* 0x000fe20003f2f008 */
[----:B------:R-:W0:Y:S01]  /*a120*/  @P2 S2R R5, SR_CgaCtaId ;  /* 0x0000000000052919 */ /* 0x000e220000008800 */
[----:B------:R-:W-:-:S04]  /*a130*/  @P2 MOV R0, 0x400 ;  /* 0x0000040000002802 */ /* 0x000fc80000000f00 */
[----:B0-----:R-:W-:Y:S01]  /*a140*/  @P2 LEA R0, R5, R0, 0x18 ;  /* 0x0000000005002211 */ /* 0x001fe200078ec0ff */
[----:B------:R-:W-:-:S03]  /*a150*/  IMAD.WIDE.U32 R4, R3, -0x33333333, RZ ;  /* 0xcccccccd03047825 */ /* 0x000fc600078e00ff */
[----:B------:R0:W-:Y:S01]  /*a160*/  @P2 SYNCS.ARRIVE.TRANS64.A1T0 RZ, [R0+URZ+0x88], RZ ;  /* 0x000088ff00ff29a7 */ /* 0x0001e2000810003f */
[----:B------:R-:W-:Y:S02]  /*a170*/  IADD3 R16, P2, R16, UR50, RZ ;  /* 0x0000003210107c10 */ /* 0x000fe4000ff5e0ff */
[----:B------:R-:W-:Y:S02]  /*a180*/  SHF.R.U32.HI R4, RZ, 0x2, R5 ;  /* 0x00000002ff047819 */ /* 0x000fe40000011605 */
[----:B------:R-:W-:Y:S02]  /*a190*/  IADD3.X R17, R17, UR45, RZ, P2, !PT ;  /* 0x0000002d11117c10 */ /* 0x000fe400097fe4ff */
[----:B0-----:R-:W-:Y:S01]  /*a1a0*/  SEL R0, RZ, 0x1, !P0 ;  /* 0x00000001ff007807 */ /* 0x001fe20004000000 */
[----:B------:R-:W-:Y:S01]  /*a1b0*/  IMAD R26, R4, -0x5, R3 ;  /* 0xfffffffb041a7824 */ /* 0x000fe200078e0203 */
[----:B------:R-:W-:Y:S02]  /*a1c0*/  ISETP.GE.U32.AND P0, PT, R16, UR4, PT ;  /* 0x0000000410007c0c */ /* 0x000fe4000bf06070 */
[----:B------:R-:W-:-:S02]  /*a1d0*/  LOP3.LUT R25, R25, R0, RZ, 0x3c, !PT ;  /* 0x0000000019197212 */ /* 0x000fc400078e3cff */
[----:B------:R-:W-:Y:S02]  /*a1e0*/  ISETP.GE.U32.AND.EX P0, PT, R17, UR5, PT, P0 ;  /* 0x0000000511007c0c */ /* 0x000fe4000bf06100 */
[----:B------:R-:W-:Y:S02]  /*a1f0*/  @P1 LOP3.LUT R25, R25, 0x1, R4, 0x78, !PT ;  /* 0x0000000119191812 */ /* 0x000fe400078e7804 */
[----:B------:R-:W-:-:S09]  /*a200*/  PRMT R0, RZ, 0x7610, R0 ;  /* 0x00007610ff007816 */ /* 0x000fd20000000000 */
[----:B------:R-:W-:Y:S05]  /*a210*/  @P0 BRA `(.L_x_313) ;  /* 0x0000000400480947 */ /* 0x000fea0003800000 */
[----:B------:R-:W-:Y:S01]  /*a220*/  ULDC.64 UR4, c[0x0][0x628] ;  /* 0x00018a0000047ab9 */ /* 0x000fe20000000a00 */
[----:B------:R-:W0:Y:S01]  /*a230*/  S2R R3, SR_CTAID.X ;  /* 0x0000000000037919 */ /* 0x000e220000002500 */
[----:B------:R-:W-:Y:S01]  /*a240*/  ISETP.NE.U32.AND P0, PT, RZ, UR4, PT ;  /* 0x00000004ff007c0c */ /* 0x000fe2000bf05070 */
[----:B------:R-:W-:Y:S01]  /*a250*/  ULDC UR7, c[0x0][0x630] ;  /* 0x00018c0000077ab9 */ /* 0x000fe20000000800 */
[----:B------:R-:W-:Y:S01]  /*a260*/  IMAD.MOV.U32 R4, RZ, RZ, R16 ;  /* 0x000000ffff047224 */ /* 0x000fe200078e0010 */
[----:B------:R-:W1:Y:S01]  /*a270*/  S2R R0, SR_CTAID.Y ;  /* 0x0000000000007919 */ /* 0x000e620000002600 */
[----:B------:R-:W-:Y:S01]  /*a280*/  ISETP.NE.AND.EX P0, PT, RZ, UR5, PT, P0 ;  /* 0x00000005ff007c0c */ /* 0x000fe2000bf05300 */
[----:B------:R-:W-:-:S12]  /*a290*/  IMAD.MOV.U32 R5, RZ, RZ, R17 ;  /* 0x000000ffff057224 */ /* 0x000fd800078e0011 */
[----:B------:R-:W-:Y:S05]  /*a2a0*/  @!P0 BRA `(.L_x_314) ;  /* 0x0000000000288947 */ /* 0x000fea0003800000 */
[----:B------:R-:W-:Y:S02]  /*a2b0*/  ULDC UR6, c[0x0][0x634] ;  /* 0x00018d0000067ab9 */ /* 0x000fe40000000800 */
[----:B------:R-:W-:-:S05]  /*a2c0*/  IADD3 R9, P0, R16, UR6, RZ ;  /* 0x0000000610097c10 */ /* 0x000fca000ff1e0ff */
[----:B------:R-:W-:-:S04]  /*a2d0*/  IMAD.X R11, RZ, RZ, R17, P0 ;  /* 0x000000ffff0b7224 */ /* 0x000fc800000e0611 */
[----:B------:R-:W-:-:S04]  /*a2e0*/  IMAD.WIDE.U32 R6, R11, UR4, RZ ;  /* 0x000000040b067c25 */ /* 0x000fc8000f8e00ff */
[----:B------:R-:W-:-:S04]  /*a2f0*/  IMAD.WIDE.U32 R6, P0, R9, UR5, R6 ;  /* 0x0000000509067c25 */ /* 0x000fc8000f800006 */
[----:B------:R-:W-:-:S04]  /*a300*/  IMAD.WIDE.U32 R8, R9, UR4, RZ ;  /* 0x0000000409087c25 */ /* 0x000fc8000f8e00ff */
[----:B------:R-:W-:Y:S01]  /*a310*/  IMAD.X R5, RZ, RZ, RZ, P0 ;  /* 0x000000ffff057224 */ /* 0x000fe200000e06ff */
[----:B------:R-:W-:Y:S01]  /*a320*/  IADD3 RZ, P0, R9, R6, RZ ;  /* 0x0000000609ff7210 */ /* 0x000fe20007f1e0ff */
[----:B------:R-:W-:-:S04]  /*a330*/  IMAD.MOV.U32 R4, RZ, RZ, R7 ;  /* 0x000000ffff047224 */ /* 0x000fc800078e0007 */
[----:B------:R-:W-:-:S08]  /*a340*/  IMAD.WIDE.U32.X R4, R11, UR5, R4, P0 ;  /* 0x000000050b047c25 */ /* 0x000fd000080e0404 */
.L_x_314:
[--C-:B------:R-:W-:Y:S01]  /*a350*/  SHF.R.U64 R19, R4, UR7, R5.reuse ;  /* 0x0000000704137c19 */ /* 0x100fe20008001205 */
[----:B------:R-:W-:Y:S01]  /*a360*/  ULDC.64 UR4, c[0x0][0x620] ;  /* 0x0001880000047ab9 */ /* 0x000fe20000000a00 */
[----:B------:R-:W-:Y:S01]  /*a370*/  SHF.R.U32.HI R4, RZ, UR7, R5 ;  /* 0x00000007ff047c19 */ /* 0x000fe20008011605 */
[----:B------:R-:W-:Y:S01]  /*a380*/  ULDC.64 UR8, c[0x0][0x640] ;  /* 0x0001900000087ab9 */ /* 0x000fe20000000a00 */
[----:B------:R-:W-:Y:S01]  /*a390*/  IADD3 R7, P0, RZ, -R19, RZ ;  /* 0x80000013ff077210 */ /* 0x000fe20007f1e0ff */
[----:B------:R-:W2:Y:S01]  /*a3a0*/  LDC R13, c[0x0][0x148] ;  /* 0x00005200ff0d7b82 */ /* 0x000ea20000000800 */
[----:B0-----:R-:W-:Y:S01]  /*a3b0*/  I2FP.F32.U32 R8, R3 ;  /* 0x0000000300087245 */ /* 0x001fe20000201000 */
[----:B------:R-:W-:Y:S02]  /*a3c0*/  ULDC UR6, c[0x0][0x608] ;  /* 0x0001820000067ab9 */ /* 0x000fe40000000800 */
[----:B------:R-:W-:Y:S01]  /*a3d0*/  IMAD.X R4, RZ, RZ, ~R4, P0 ;  /* 0x000000ffff047224 */ /* 0x000fe200000e0e04 */
[----:B------:R-:W-:-:S03]  /*a3e0*/  ISETP.NE.U32.AND P0, PT, RZ, UR8, PT ;  /* 0x00000008ff007c0c */ /* 0x000fc6000bf05070 */
[----:B------:R-:W-:Y:S01]  /*a3f0*/  IMAD R6, R4, UR4, RZ ;  /* 0x0000000404067c24 */ /* 0x000fe2000f8e02ff */
[----:B------:R-:W-:Y:S01]  /*a400*/  ISETP.NE.AND.EX P0, PT, RZ, UR9, PT, P0 ;  /* 0x00000009ff007c0c */ /* 0x000fe2000bf05300 */
[----:B------:R-:W-:Y:S01]  /*a410*/  IMAD.WIDE.U32 R4, R7, UR4, R16 ;  /* 0x0000000407047c25 */ /* 0x000fe2000f8e0010 */
[----:B------:R-:W-:-:S03]  /*a420*/  ULDC UR4, c[0x0][0x150] ;  /* 0x0000540000047ab9 */ /* 0x000fc60000000800 */
[----:B------:R-:W-:Y:S01]  /*a430*/  FMUL R8, R8, UR4 ;  /* 0x0000000408087c20 */ /* 0x000fe20008400000 */
[----:B------:R-:W-:Y:S01]  /*a440*/  IMAD R7, R7, UR5, R6 ;  /* 0x0000000507077c24 */ /* 0x000fe2000f8e0206 */
[----:B------:R-:W-:Y:S01]  /*a450*/  ULDC UR4, c[0x0][0x618] ;  /* 0x0001860000047ab9 */ /* 0x000fe20000000800 */
[----:B------:R-:W0:Y:S01]  /*a460*/  LDC R6, c[0x0][0x144] ;  /* 0x00005100ff067b82 */ /* 0x000e220000000800 */
[----:B------:R-:W-:Y:S01]  /*a470*/  ULDC UR5, c[0x0][0x154] ;  /* 0x0000550000057ab9 */ /* 0x000fe20000000800 */
[----:B------:R-:W-:Y:S01]  /*a480*/  IMAD.IADD R5, R5, 0x1, R7 ;  /* 0x0000000105057824 */ /* 0x000fe200078e0207 */
[----:B------:R-:W3:Y:S04]  /*a490*/  F2I.U32.TRUNC.NTZ R8, R8 ;  /* 0x0000000800087305 */ /* 0x000ee8000020f000 */
[----:B------:R-:W-:-:S02]  /*a4a0*/  SHF.R.U64 R10, R4, UR4, R5 ;  /* 0x00000004040a7c19 */ /* 0x000fc40008001205 */
[----:B-1----:R-:W-:Y:S02]  /*a4b0*/  I2FP.F32.U32 R4, R0 ;  /* 0x0000000000047245 */ /* 0x002fe40000201000 */
[----:B------:R-:W-:Y:S01]  /*a4c0*/  SHF.R.U32.HI R5, RZ, UR4, R5 ;  /* 0x00000004ff057c19 */ /* 0x000fe20008011605 */
[----:B------:R-:W-:Y:S02]  /*a4d0*/  ULDC UR4, c[0x0][0x658] ;  /* 0x0001960000047ab9 */ /* 0x000fe40000000800 */
[----:B------:R-:W-:Y:S01]  /*a4e0*/  FMUL R7, R4, UR5 ;  /* 0x0000000504077c20 */ /* 0x000fe20008400000 */
[--C-:B------:R-:W-:Y:S02]  /*a4f0*/  SHF.R.U64 R12, R10, UR6, R5.reuse ;  /* 0x000000060a0c7c19 */ /* 0x100fe40008001205 */
[----:B------:R-:W-:Y:S01]  /*a500*/  SHF.R.U32.HI R5, RZ, UR6, R5 ;  /* 0x00000006ff057c19 */ /* 0x000fe20008011605 */
[----:B------:R1:W4:Y:S01]  /*a510*/  F2I.U32.TRUNC.NTZ R14, R7 ;  /* 0x00000007000e7305 */ /* 0x000322000020f000 */
[----:B---3--:R-:W-:-:S02]  /*a520*/  IMAD.MOV R8, RZ, RZ, -R8 ;  /* 0x000000ffff087224 */ /* 0x008fc400078e0a08 */
[--C-:B------:R-:W-:Y:S02]  /*a530*/  SHF.R.U64 R11, R12, UR4, R5.reuse ;  /* 0x000000040c0b7c19 */ /* 0x100fe40008001205 */
[----:B------:R-:W-:Y:S01]  /*a540*/  SHF.R.U32.HI R5, RZ, UR4, R5 ;  /* 0x00000004ff057c19 */ /* 0x000fe20008011605 */
[----:B0-----:R-:W-:Y:S02]  /*a550*/  IMAD R3, R6, R8, R3 ;  /* 0x0000000806037224 */ /* 0x001fe400078e0203 */
[----:B------:R-:W-:Y:S01]  /*a560*/  IMAD.MOV.U32 R4, RZ, RZ, R11 ;  /* 0x000000ffff047224 */ /* 0x000fe200078e000b */
[----:B-12-4-:R-:W-:Y:S06]  /*a570*/  @!P0 BRA `(.L_x_315) ;  /* 0x0000000000288947 */ /* 0x016fec0003800000 */
        /* <DEDUP_REMOVED lines=10> */
.L_x_315:
[----:B------:R-:W-:Y:S01]  /*a620*/  ISETP.NE.AND P0, PT, R2, 0x1, PT ;  /* 0x000000010200780c */ /* 0x000fe20003f05270 */
[----:B------:R-:W-:Y:S01]  /*a630*/  ULDC UR4, c[0x0][0x648] ;  /* 0x0001920000047ab9 */ /* 0x000fe20000000800 */
[----:B------:R-:W-:Y:S01]  /*a640*/  IMAD.MOV R14, RZ, RZ, -R14 ;  /* 0x000000ffff0e7224 */ /* 0x000fe200078e0a0e */
[----:B------:R-:W-:Y:S01]  /*a650*/  SHF.R.U64 R5, R4, UR4, R5 ;  /* 0x0000000404057c19 */ /* 0x000fe20008001205 */
[----:B------:R-:W-:Y:S01]  /*a660*/  ULDC UR4, c[0x0][0x638] ;  /* 0x00018e0000047ab9 */ /* 0x000fe20000000800 */
[----:B------:R-:W-:Y:S01]  /*a670*/  LOP3.LUT R12, R12, UR38, RZ, 0xc0, !PT ;  /* 0x000000260c0c7c12 */ /* 0x000fe2000f8ec0ff */
[----:B------:R-:W-:Y:S01]  /*a680*/  ULDC UR5, c[0x0][0x610] ;  /* 0x0001840000057ab9 */ /* 0x000fe20000000800 */
[----:B------:R-:W-:-:S03]  /*a690*/  LOP3.LUT R22, R10, UR39, RZ, 0xc0, !PT ;  /* 0x000000270a167c12 */ /* 0x000fc6000f8ec0ff */
[----:B------:R-:W-:-:S03]  /*a6a0*/  IMAD R12, R5, UR37, R12 ;  /* 0x00000025050c7c24 */ /* 0x000fc6000f8e020c */
[----:B------:R-:W-:Y:S02]  /*a6b0*/  @P0 IMAD R3, R13, R14, R0 ;  /* 0x0000000e0d030224 */ /* 0x000fe400078e0200 */
[----:B------:R-:W-:Y:S02]  /*a6c0*/  IMAD.MOV R0, RZ, RZ, -R5 ;  /* 0x000000ffff007224 */ /* 0x000fe400078e0a05 */
[----:B------:R-:W-:Y:S02]  /*a6d0*/  IMAD R3, R12, UR5, R3 ;  /* 0x000000050c037c24 */ /* 0x000fe4000f8e0203 */
[----:B------:R-:W-:Y:S01]  /*a6e0*/  IMAD R11, R0, UR4, R11 ;  /* 0x00000004000b7c24 */ /* 0x000fe2000f8e020b */
[----:B------:R-:W-:Y:S01]  /*a6f0*/  ULDC UR4, c[0x0][0x600] ;  /* 0x0001800000047ab9 */ /* 0x000fe20000000800 */
[----:B------:R-:W-:Y:S02]  /*a700*/  IMAD.MOV.U32 R0, RZ, RZ, 0x1 ;  /* 0x00000001ff007424 */ /* 0x000fe400078e00ff */
[----:B------:R-:W-:-:S05]  /*a710*/  IMAD R22, R11, UR4, R22 ;  /* 0x000000040b167c24 */ /* 0x000fca000f8e0216 */
[----:B------:R-:W-:Y:S02]  /*a720*/  SEL R18, R22, R3, !P0 ;  /* 0x0000000316127207 */ /* 0x000fe40004000000 */
[----:B------:R-:W-:-:S07]  /*a730*/  SEL R22, R3, R22, !P0 ;  /* 0x0000001603167207 */ /* 0x000fce0004000000 */
.L_x_313:
[----:B------:R-:W-:Y:S05]  /*a740*/  BSYNC B0 ;  /* 0x0000000000007941 */ /* 0x000fea0003800000 */
.L_x_312:
[----:B------:R-:W-:-:S13]  /*a750*/  LOP3.LUT P0, RZ, R0, 0xff, RZ, 0xc0, !PT ;  /* 0x000000ff00ff7812 */ /* 0x000fda000780c0ff */
[----:B------:R-:W-:Y:S05]  /*a760*/  @P0 BRA `(.L_x_316) ;  /* 0xfffffff000040947 */ /* 0x000fea000383ffff */
[----:B------:R-:W-:Y:S05]  /*a770*/  BSYNC B7 ;  /* 0x0000000000077941 */ /* 0x000fea0003800000 */
.L_x_302:
[----:B------:R-:W-:-:S03]  /*a780*/  UMOV UR4, 0xffffffff ;  /* 0xffffffff00047882 */ /* 0x000fc60000000000 */
[----:B------:R-:W-:Y:S05]  /*a790*/  BRA.DIV UR4, `(.L_x_317) ;  /* 0x00000006049c7947 */ /* 0x000fea000b800000 */
[----:B------:R-:W-:-:S13]  /*a7a0*/  ELECT P6, URZ, PT ;  /* 0x00000000003f782f */ /* 0x000fda00038c0000 */
.L_x_336:
[----:B------:R-:W-:Y:S04]  /*a7b0*/  BSSY B0, `(.L_x_318) ;  /* 0x0000035000007945 */ /* 0x000fe80003800000 */
[----:B------:R-:W-:Y:S05]  /*a7c0*/  @!P6 BRA `(.L_x_319) ;  /* 0x0000000000cce947 */ /* 0x000fea0003800000 */
[----:B------:R-:W-:-:S04]  /*a7d0*/  ULOP3.LUT UR4, UR49, 0x2, URZ, 0xfc, !UPT ;  /* 0x0000000231047892 */ /* 0x000fc8000f8efc3f */
[----:B------:R-:W-:-:S06]  /*a7e0*/  UISETP.NE.AND UP0, UPT, UR4, 0x3, UPT ;  /* 0x000000030400788c */ /* 0x000fcc000bf05270 */
[----:B------:R-:W-:-:S13]  /*a7f0*/  PLOP3.LUT P0, PT, PT, PT, UP0, 0x80, 0x0 ;  /* 0x000000000000781c */ /* 0x000fda0003f0f008 */
[----:B------:R-:W-:Y:S05]  /*a800*/  @!P0 BRA `(.L_x_320) ;  /* 0x0000000000048947 */ /* 0x000fea0003800000 */
[----:B------:R-:W-:Y:S01]  /*a810*/  BPT.TRAP 0x1 ;  /* 0x000000040000795c */ /* 0x000fe20000300000 */
.L_x_320:
[----:B------:R-:W0:Y:S01]  /*a820*/  S2R R3, SR_CgaCtaId ;  /* 0x0000000000037919 */ /* 0x000e220000008800 */
[----:B------:R-:W-:Y:S02]  /*a830*/  MOV R0, 0x400 ;  /* 0x0000040000007802 */ /* 0x000fe40000000f00 */
[----:B------:R-:W-:Y:S02]  /*a840*/  SHF.L.U32 R2, R25, 0x1f, RZ ;  /* 0x0000001f19027819 */ /* 0x000fe400000006ff */
[----:B0-----:R-:W-:-:S05]  /*a850*/  LEA R3, R3, R0, 0x18 ;  /* 0x0000000003037211 */ /* 0x001fca00078ec0ff */
[----:B------:R-:W-:-:S04]  /*a860*/  VIADD R3, R3, 0x28 ;  /* 0x0000002803037836 */ /* 0x000fc80000000000 */
[C---:B------:R-:W-:Y:S02]  /*a870*/  IMAD R5, R26.reuse, 0x8, R3 ;  /* 0x000000081a057824 */ /* 0x040fe400078e0203 */
[----:B------:R-:W-:Y:S02]  /*a880*/  VIADD R26, R26, 0x1 ;  /* 0x000000011a1a7836 */ /* 0x000fe40000000000 */
[----:B------:R-:W0:Y:S03]  /*a890*/  SYNCS.PHASECHK.TRANS64.TRYWAIT P0, [R5+URZ], R2 ;  /* 0x00000002050075a7 */ /* 0x000e26000800017f */
[----:B------:R-:W-:-:S04]  /*a8a0*/  ISETP.NE.AND P1, PT, R26, 0x5, PT ;  /* 0x000000051a00780c */ /* 0x000fc80003f25270 */
[----:B------:R-:W-:Y:S02]  /*a8b0*/  SEL R0, RZ, 0x1, P1 ;  /* 0x00000001ff007807 */ /* 0x000fe40000800000 */
[----:B------:R-:W-:Y:S02]  /*a8c0*/  SEL R26, R26, RZ, P1 ;  /* 0x000000ff1a1a7207 */ /* 0x000fe40000800000 */
[----:B------:R-:W-:-:S03]  /*a8d0*/  LOP3.LUT R25, R25, R0, RZ, 0x3c, !PT ;  /* 0x0000000019197212 */ /* 0x000fc600078e3cff */
[----:B------:R-:W-:Y:S01]  /*a8e0*/  IMAD R7, R26, 0x8, R3 ;  /* 0x000000081a077824 */ /* 0x000fe200078e0203 */
[----:B------:R-:W-:Y:S01]  /*a8f0*/  SHF.L.U32 R4, R25, 0x1f, RZ ;  /* 0x0000001f19047819 */ /* 0x000fe200000006ff */
[----:B0-----:R-:W-:Y:S06]  /*a900*/  @!P0 BRA `(.L_x_321) ;  /* 0x0000000400608947 */ /* 0x001fec0003800000 */
.L_x_337:
[----:B------:R-:W1:Y:S01]  /*a910*/  SYNCS.PHASECHK.TRANS64.TRYWAIT P0, [R7+URZ], R4 ;  /* 0x00000004070075a7 */ /* 0x000e62000800017f */
[----:B------:R-:W-:-:S05]  /*a920*/  VIADD R0, R26, 0x1 ;  /* 0x000000011a007836 */ /* 0x000fca0000000000 */
[----:B------:R-:W-:-:S04]  /*a930*/  ISETP.NE.AND P1, PT, R0, 0x5, PT ;  /* 0x000000050000780c */ /* 0x000fc80003f25270 */
[----:B0-----:R-:W-:Y:S02]  /*a940*/  SEL R2, RZ, 0x1, P1 ;  /* 0x00000001ff027807 */ /* 0x001fe40000800000 */
[----:B------:R-:W-:Y:S02]  /*a950*/  SEL R0, R0, RZ, P1 ;  /* 0x000000ff00007207 */ /* 0x000fe40000800000 */
[----:B------:R-:W-:-:S03]  /*a960*/  LOP3.LUT R25, R25, R2, RZ, 0x3c, !PT ;  /* 0x0000000219197212 */ /* 0x000fc600078e3cff */
[----:B------:R-:W-:Y:S01]  /*a970*/  IMAD R6, R0, 0x8, R3 ;  /* 0x0000000800067824 */ /* 0x000fe200078e0203 */
[----:B------:R-:W-:Y:S01]  /*a980*/  SHF.L.U32 R5, R25, 0x1f, RZ ;  /* 0x0000001f19057819 */ /* 0x000fe200000006ff */
[----:B-1----:R-:W-:Y:S06]  /*a990*/  @!P0 BRA `(.L_x_322) ;  /* 0x0000000400508947 */ /* 0x002fec0003800000 */
.L_x_338:
[----:B------:R-:W1:Y:S01]  /*a9a0*/  SYNCS.PHASECHK.TRANS64.TRYWAIT P0, [R6+URZ], R5 ;  /* 0x00000005060075a7 */ /* 0x000e62000800017f */
[----:B------:R-:W-:-:S05]  /*a9b0*/  VIADD R0, R0, 0x1 ;  /* 0x0000000100007836 */ /* 0x000fca0000000000 */
[----:B------:R-:W-:-:S04]  /*a9c0*/  ISETP.NE.AND P1, PT, R0, 0x5, PT ;  /* 0x000000050000780c */ /* 0x000fc80003f25270 */
[----:B------:R-:W-:Y:S02]  /*a9d0*/  SEL R2, RZ, 0x1, P1 ;  /* 0x00000001ff027807 */ /* 0x000fe40000800000 */
[----:B------:R-:W-:Y:S02]  /*a9e0*/  SEL R0, R0, RZ, P1 ;  /* 0x000000ff00007207 */ /* 0x000fe40000800000 */
[----:B------:R-:W-:-:S03]  /*a9f0*/  LOP3.LUT R25, R25, R2, RZ, 0x3c, !PT ;  /* 0x0000000219197212 */ /* 0x000fc600078e3cff */
[----:B0-----:R-:W-:Y:S01]  /*aa00*/  IMAD R7, R0, 0x8, R3 ;  /* 0x0000000800077824 */ /* 0x001fe200078e0203 */
[----:B------:R-:W-:Y:S01]  /*aa10*/  SHF.L.U32 R4, R25, 0x1f, RZ ;  /* 0x0000001f19047819 */ /* 0x000fe200000006ff */
[----:B-1----:R-:W-:Y:S06]  /*aa20*/  @!P0 BRA `(.L_x_323) ;  /* 0x0000000400408947 */ /* 0x002fec0003800000 */
.L_x_339:
[----:B------:R-:W1:Y:S01]  /*aa30*/  SYNCS.PHASECHK.TRANS64.TRYWAIT P0, [R7+URZ], R4 ;  /* 0x00000004070075a7 */ /* 0x000e62000800017f */
[----:B------:R-:W-:-:S05]  /*aa40*/  VIADD R0, R0, 0x1 ;  /* 0x0000000100007836 */ /* 0x000fca0000000000 */
[----:B------:R-:W-:-:S04]  /*aa50*/  ISETP.NE.AND P1, PT, R0, 0x5, PT ;  /* 0x000000050000780c */ /* 0x000fc80003f25270 */
[----:B------:R-:W-:Y:S02]  /*aa60*/  SEL R2, RZ, 0x1, P1 ;  /* 0x00000001ff027807 */ /* 0x000fe40000800000 */
[----:B------:R-:W-:Y:S02]  /*aa70*/  SEL R0, R0, RZ, P1 ;  /* 0x000000ff00007207 */ /* 0x000fe40000800000 */
[----:B------:R-:W-:Y:S01]  /*aa80*/  LOP3.LUT R2, R25, R2, RZ, 0x3c, !PT ;  /* 0x0000000219027212 */ /* 0x000fe200078e3cff */
[----:B-1----:R-:W-:Y:S06]  /*aa90*/  @!P0 BRA `(.L_x_324) ;  /* 0x0000000400388947 */ /* 0x002fec0003800000 */
.L_x_340:
[----:B------:R-:W-:Y:S01]  /*aaa0*/  IMAD R3, R0, 0x8, R3 ;  /* 0x0000000800037824 */ /* 0x000fe200078e0203 */
[----:B------:R-:W-:-:S07]  /*aab0*/  SHF.L.U32 R0, R2, 0x1f, RZ ;  /* 0x0000001f02007819 */ /* 0x000fce00000006ff */
.L_x_325:
[----:B--2---:R2:W3:Y:S02]  /*aac0*/  SYNCS.PHASECHK.TRANS64.TRYWAIT P0, [R3+URZ], R0 ;  /* 0x00000000030075a7 */ /* 0x0044e4000800017f */
[----:B---3--:R-:W-:Y:S05]  /*aad0*/  @!P0 NANOSLEEP.SYNCS 0x989680 ;  /* 0x009896800000895d */ /* 0x008fea0003900000 */
[----:B------:R-:W3:Y:S02]  /*aae0*/  @!P0 SYNCS.PHASECHK.TRANS64 P0, [R3+URZ], R0 ;  /* 0x00000000030085a7 */ /* 0x000ee4000800007f */
[----:B---3--:R-:W-:Y:S05]  /*aaf0*/  @!P0 BRA `(.L_x_325) ;  /* 0xfffffffc00f08947 */ /* 0x008fea000383ffff */
.L_x_319:
[----:B------:R-:W-:Y:S05]  /*ab00*/  BSYNC B0 ;  /* 0x0000000000007941 */ /* 0x000fea0003800000 */
.L_x_318:
[----:B------:R-:W-:Y:S05]  /*ab10*/  EXIT ;  /* 0x000000000000794d */ /* 0x000fea0003800000 */
.L_x_15:
[----:B0-----:R-:W-:-:S04]  /*ab20*/  IMAD.U32 R3, RZ, RZ, UR43 ;  /* 0x0000002bff037e24 */ /* 0x001fc8000f8e00ff */
[----:B------:R0:W1:Y:S03]  /*ab30*/  SYNCS.PHASECHK.TRANS64.TRYWAIT P0, [R3+URZ], R0 ;  /* 0x00000000030075a7 */ /* 0x000066000800017f */
[----:B-1----:R-:W-:Y:S05]  /*ab40*/  @!P0 NANOSLEEP.SYNCS 0x989680 ;  /* 0x009896800000895d */ /* 0x002fea0003900000 */
[----:B------:R-:W1:Y:S02]  /*ab50*/  @!P0 SYNCS.PHASECHK.TRANS64 P0, [R3+URZ], R0 ;  /* 0x00000000030085a7 */ /* 0x000e64000800007f */
[----:B-1----:R-:W-:Y:S05]  /*ab60*/  @!P0 BRA `(.L_x_15) ;  /* 0xfffffffc00ec8947 */ /* 0x002fea000383ffff */
[----:B------:R-:W-:Y:S05]  /*ab70*/  BRA `(.L_x_326) ;  /* 0xffffff6800707947 */ /* 0x000fea000383ffff */
.L_x_19:
[----:B------:R-:W-:Y:S01]  /*ab80*/  CS2R R12, SRZ ;  /* 0x00000000000c7805 */ /* 0x000fe2000001ff00 */
[----:B------:R-:W-:Y:S02]  /*ab90*/  IMAD.MOV.U32 R11, RZ, RZ, 0x1f ;  /* 0x0000001fff0b7424 */ /* 0x000fe400078e00ff */
[----:B------:R-:W-:-:S07]  /*aba0*/  IMAD.MOV.U32 R15, RZ, RZ, -0x1 ;  /* 0xffffffffff0f7424 */ /* 0x000fce00078e00ff */
[----:B-----5:R-:W-:Y:S05]  /*abb0*/  WARPSYNC.COLLECTIVE R15, `(.L_x_327) ;  /* 0x000000000f087348 */ /* 0x020fea0003c00000 */
[----:B------:R0:W1:Y:S02]  /*abc0*/  SHFL.IDX P6, R14, R13, R12, R11 ;  /* 0x0000000c0d0e7389 */ /* 0x00006400000c000b */
[----:B01---5:R-:W-:Y:S01]  /*abd0*/  ENDCOLLECTIVE ;  /* 0x000000000000791b */ /* 0x023fe20003800000 */
.L_x_327:
[----:B------:R-:W-:Y:S05]  /*abe0*/  BRA `(.L_x_328) ;  /* 0xffffff6c00407947 */ /* 0x000fea000383ffff */
.L_x_23:
[----:B-1----:R1:W2:Y:S02]  /*abf0*/  SYNCS.PHASECHK.TRANS64.TRYWAIT P1, [R3+URZ], R0 ;  /* 0x00000000030075a7 */ /* 0x0022a4000802017f */
[----:B--2---:R-:W-:Y:S05]  /*ac00*/  @!P1 NANOSLEEP.SYNCS 0x989680 ;  /* 0x009896800000995d */ /* 0x004fea0003900000 */
[----:B------:R-:W2:Y:S02]  /*ac10*/  @!P1 SYNCS.PHASECHK.TRANS64 P1, [R3+URZ], R0 ;  /* 0x00000000030095a7 */ /* 0x000ea4000802007f */
[----:B--2---:R-:W-:Y:S05]  /*ac20*/  @!P1 BRA `(.L_x_23) ;  /* 0xfffffffc00f09947 */ /* 0x004fea000383ffff */
[----:B------:R-:W-:Y:S05]  /*ac30*/  BRA `(.L_x_22) ;  /* 0xffffff6c005c7947 */ /* 0x000fea000383ffff */
.L_x_28:
[----:B0-----:R0:W1:Y:S02]  /*ac40*/  SYNCS.PHASECHK.TRANS64.TRYWAIT P1, [R4+URZ], R7 ;  /* 0x00000007040075a7 */ /* 0x001064000802017f */
[----:B-1----:R-:W-:Y:S05]  /*ac50*/  @!P1 NANOSLEEP.SYNCS 0x989680 ;  /* 0x009896800000995d */ /* 0x002fea0003900000 */
[----:B------:R-:W1:Y:S02]  /*ac60*/  @!P1 SYNCS.PHASECHK.TRANS64 P1, [R4+URZ], R7 ;  /* 0x00000007040095a7 */ /* 0x000e64000802007f */
[----:B-1----:R-:W-:Y:S05]  /*ac70*/  @!P1 BRA `(.L_x_28) ;  /* 0xfffffffc00f09947 */ /* 0x002fea000383ffff */
[----:B------:R-:W-:Y:S05]  /*ac80*/  BRA `(.L_x_27) ;  /* 0xffffff7000787947 */ /* 0x000fea000383ffff */
.L_x_36:
[----:B------:R0:W0:Y:S02]  /*ac90*/  SYNCS.PHASECHK.TRANS64.TRYWAIT P1, [R10+URZ], R13 ;  /* 0x0000000d0a0075a7 */ /* 0x000024000802017f */
[----:B0-----:R-:W-:Y:S05]  /*aca0*/  @!P1 NANOSLEEP.SYNCS 0x989680 ;  /* 0x009896800000995d */ /* 0x001fea0003900000 */
[----:B------:R-:W0:Y:S02]  /*acb0*/  @!P1 SYNCS.PHASECHK.TRANS64 P1, [R10+URZ], R13 ;  /* 0x0000000d0a0095a7 */ /* 0x000e24000802007f */
[----:B0-----:R-:W-:Y:S05]  /*acc0*/  @!P1 BRA `(.L_x_36) ;  /* 0xfffffffc00f09947 */ /* 0x001fea000383ffff */
[----:B------:R-:W-:Y:S05]  /*acd0*/  BRA `(.L_x_35) ;  /* 0xffffff7400b47947 */ /* 0x000fea000383ffff */
.L_x_42:
[----:B0-----:R-:W-:-:S04]  /*ace0*/  IMAD.U32 R3, RZ, RZ, UR43 ;  /* 0x0000002bff037e24 */ /* 0x001fc8000f8e00ff */
[----:B------:R0:W2:Y:S03]  /*acf0*/  SYNCS.PHASECHK.TRANS64.TRYWAIT P0, [R3+URZ+0x10], R0 ;  /* 0x00001000030075a7 */ /* 0x0000a6000800017f */
[----:B--2---:R-:W-:Y:S05]  /*ad00*/  @!P0 NANOSLEEP.SYNCS 0x989680 ;  /* 0x009896800000895d */ /* 0x004fea0003900000 */
[----:B------:R-:W2:Y:S02]  /*ad10*/  @!P0 SYNCS.PHASECHK.TRANS64 P0, [R3+URZ+0x10], R0 ;  /* 0x00001000030085a7 */ /* 0x000ea4000800007f */
[----:B--2---:R-:W-:Y:S05]  /*ad20*/  @!P0 BRA `(.L_x_42) ;  /* 0xfffffffc00ec8947 */ /* 0x004fea000383ffff */
[----:B------:R-:W-:Y:S05]  /*ad30*/  BRA `(.L_x_329) ;  /* 0xffffff7c00487947 */ /* 0x000fea000383ffff */
.L_x_303:
[----:B------:R-:W-:Y:S01]  /*ad40*/  BSSY B0, `(.L_x_330) ;  /* 0x0000006000007945 */ /* 0x000fe20003800000 */
[----:B------:R-:W-:-:S07]  /*ad50*/  IMAD.MOV.U32 R15, RZ, RZ, -0x1 ;  /* 0xffffffffff0f7424 */ /* 0x000fce00078e00ff */
[----:B-----5:R-:W-:Y:S05]  /*ad60*/  WARPSYNC.COLLECTIVE R15, `(.L_x_331) ;  /* 0x000000000f0c7348 */ /* 0x020fea0003c00000 */
[----:B------:R-:W-:Y:S02]  /*ad70*/  ELECT P6, UR62, PT ;  /* 0x00000000003e782f */ /* 0x000fe400038c0000 */
[----:B------:R-:W-:Y:S01]  /*ad80*/  MOV R14, UR62 ;  /* 0x0000003e000e7c02 */ /* 0x000fe20008000f00 */
[----:B-----5:R-:W-:Y:S10]  /*ad90*/  ENDCOLLECTIVE ;  /* 0x000000000000791b */ /* 0x020ff40003800000 */
.L_x_331:
[----:B------:R-:W-:Y:S05]  /*ada0*/  BSYNC B0 ;  /* 0x0000000000007941 */ /* 0x000fea0003800000 */
.L_x_330:
[----:B------:R-:W-:Y:S05]  /*adb0*/  BRA `(.L_x_332) ;  /* 0xffffffe8007c7947 */ /* 0x000fea000383ffff */
.L_x_308:
[----:B0-----:R0:W2:Y:S02]  /*adc0*/  SYNCS.PHASECHK.TRANS64.TRYWAIT P0, [R7+URZ+0x28], R4 ;  /* 0x00002804070075a7 */ /* 0x0010a4000800017f */
[----:B--2---:R-:W-:Y:S05]  /*add0*/  @!P0 NANOSLEEP.SYNCS 0x989680 ;  /* 0x009896800000895d */ /* 0x004fea0003900000 */
[----:B------:R-:W2:Y:S02]  /*ade0*/  @!P0 SYNCS.PHASECHK.TRANS64 P0, [R7+URZ+0x28], R4 ;  /* 0x00002804070085a7 */ /* 0x000ea4000800007f */
[----:B--2---:R-:W-:Y:S05]  /*adf0*/  @!P0 BRA `(.L_x_308) ;  /* 0xfffffffc00f08947 */ /* 0x004fea000383ffff */
[----:B------:R-:W-:Y:S05]  /*ae00*/  BRA `(.L_x_333) ;  /* 0xffffffec006c7947 */ /* 0x000fea000383ffff */
.L_x_317:
[----:B------:R-:W-:Y:S01]  /*ae10*/  BSSY B0, `(.L_x_334) ;  /* 0x0000006000007945 */ /* 0x000fe20003800000 */
[----:B------:R-:W-:-:S07]  /*ae20*/  IMAD.MOV.U32 R15, RZ, RZ, -0x1 ;  /* 0xffffffffff0f7424 */ /* 0x000fce00078e00ff */
[----:B-----5:R-:W-:Y:S05]  /*ae30*/  WARPSYNC.COLLECTIVE R15, `(.L_x_335) ;  /* 0x000000000f0c7348 */ /* 0x020fea0003c00000 */
[----:B------:R-:W-:Y:S02]  /*ae40*/  ELECT P6, UR62, PT ;  /* 0x00000000003e782f */ /* 0x000fe400038c0000 */
[----:B------:R-:W-:Y:S01]  /*ae50*/  MOV R14, UR62 ;  /* 0x0000003e000e7c02 */ /* 0x000fe20008000f00 */
[----:B-----5:R-:W-:Y:S10]  /*ae60*/  ENDCOLLECTIVE ;  /* 0x000000000000791b */ /* 0x020ff40003800000 */
.L_x_335:
[----:B------:R-:W-:Y:S05]  /*ae70*/  BSYNC B0 ;  /* 0x0000000000007941 */ /* 0x000fea0003800000 */
.L_x_334:
[----:B------:R-:W-:Y:S05]  /*ae80*/  BRA `(.L_x_336) ;  /* 0xfffffff800487947 */ /* 0x000fea000383ffff */
.L_x_321:
[----:B0-----:R0:W1:Y:S02]  /*ae90*/  SYNCS.PHASECHK.TRANS64.TRYWAIT P0, [R5+URZ], R2 ;  /* 0x00000002050075a7 */ /* 0x001064000800017f */
[----:B-1----:R-:W-:Y:S05]  /*aea0*/  @!P0 NANOSLEEP.SYNCS 0x989680 ;  /* 0x009896800000895d */ /* 0x002fea0003900000 */
[----:B------:R-:W1:Y:S02]  /*aeb0*/  @!P0 SYNCS.PHASECHK.TRANS64 P0, [R5+URZ], R2 ;  /* 0x00000002050085a7 */ /* 0x000e64000800007f */
[----:B-1----:R-:W-:Y:S05]  /*aec0*/  @!P0 BRA `(.L_x_321) ;  /* 0xfffffffc00f08947 */ /* 0x002fea000383ffff */
[----:B------:R-:W-:Y:S05]  /*aed0*/  BRA `(.L_x_337) ;  /* 0xfffffff8008c7947 */ /* 0x000fea000383ffff */
.L_x_322:
[----:B0-----:R0:W1:Y:S02]  /*aee0*/  SYNCS.PHASECHK.TRANS64.TRYWAIT P0, [R7+URZ], R4 ;  /* 0x00000004070075a7 */ /* 0x001064000800017f */
[----:B-1----:R-:W-:Y:S05]  /*aef0*/  @!P0 NANOSLEEP.SYNCS 0x989680 ;  /* 0x009896800000895d */ /* 0x002fea0003900000 */
[----:B------:R-:W1:Y:S02]  /*af00*/  @!P0 SYNCS.PHASECHK.TRANS64 P0, [R7+URZ], R4 ;  /* 0x00000004070085a7 */ /* 0x000e64000800007f */
[----:B-1----:R-:W-:Y:S05]  /*af10*/  @!P0 BRA `(.L_x_322) ;  /* 0xfffffffc00f08947 */ /* 0x002fea000383ffff */
[----:B------:R-:W-:Y:S05]  /*af20*/  BRA `(.L_x_338) ;  /* 0xfffffff8009c7947 */ /* 0x000fea000383ffff */
.L_x_323:
[----:B0-----:R0:W1:Y:S02]  /*af30*/  SYNCS.PHASECHK.TRANS64.TRYWAIT P0, [R6+URZ], R5 ;  /* 0x00000005060075a7 */ /* 0x001064000800017f */
[----:B-1----:R-:W-:Y:S05]  /*af40*/  @!P0 NANOSLEEP.SYNCS 0x989680 ;  /* 0x009896800000895d */ /* 0x002fea0003900000 */
[----:B------:R-:W1:Y:S02]  /*af50*/  @!P0 SYNCS.PHASECHK.TRANS64 P0, [R6+URZ], R5 ;  /* 0x00000005060085a7 */ /* 0x000e64000800007f */
[----:B-1----:R-:W-:Y:S05]  /*af60*/  @!P0 BRA `(.L_x_323) ;  /* 0xfffffffc00f08947 */ /* 0x002fea000383ffff */
[----:B------:R-:W-:Y:S05]  /*af70*/  BRA `(.L_x_339) ;  /* 0xfffffff800ac7947 */ /* 0x000fea000383ffff */
.L_x_324:
[----:B-1----:R1:W2:Y:S02]  /*af80*/  SYNCS.PHASECHK.TRANS64.TRYWAIT P0, [R7+URZ], R4 ;  /* 0x00000004070075a7 */ /* 0x0022a4000800017f */
[----:B--2---:R-:W-:Y:S05]  /*af90*/  @!P0 NANOSLEEP.SYNCS 0x989680 ;  /* 0x009896800000895d */ /* 0x004fea0003900000 */
[----:B------:R-:W2:Y:S02]  /*afa0*/  @!P0 SYNCS.PHASECHK.TRANS64 P0, [R7+URZ], R4 ;  /* 0x00000004070085a7 */ /* 0x000ea4000800007f */
[----:B--2---:R-:W-:Y:S05]  /*afb0*/  @!P0 BRA `(.L_x_324) ;  /* 0xfffffffc00f08947 */ /* 0x004fea000383ffff */
[----:B------:R-:W-:Y:S05]  /*afc0*/  BRA `(.L_x_340) ;  /* 0xfffffff800b47947 */ /* 0x000fea000383ffff */
.L_x_341:
[----:B------:R-:W-:-:S00]  /*afd0*/  BRA `(.L_x_341) ;  /* 0xfffffffc00fc7947 */ /* 0x000fc0000383ffff */
[----:B------:R-:W-:-:S00]  /*afe0*/  NOP ;  /* 0x0000000000007918 */ /* 0x000fc00000000000 */
        /* <DEDUP_REMOVED lines=9> */
.L_x_342:


//--------------------- .nv.global.init           --------------------------
	.section	.nv.global.init,"aw",@progbits
.nv.global.init:
	.type		$str$24,@object
	.size		$str$24,($str$25 - $str$24)
$str$24:
        /*0000*/ 	.byte	0x28, 0x61, 0x64, 0x64, 0x72, 0x65, 0x73, 0x73, 0x20, 0x26, 0x20, 0x6d, 0x61, 0x73, 0x6b, 0x29
        /*0010*/ 	.byte	0x20, 0x3d, 0x3d, 0x20, 0x30, 0x00
	.type		$str$25,@object
	.size		$str$25,(__unnamed_1 - $str$25)
$str$25:
        /*0016*/ 	.byte	0x2f, 0x74, 0x6d, 0x70, 0x2f, 0x63, 0x75, 0x74, 0x6c, 0x61, 0x73, 0x73, 0x5f, 0x73, 0x77, 0x65
        /*0026*/ 	.byte	0x65, 0x70, 0x5f, 0x73, 0x72, 0x63, 0x2f, 0x69, 0x6e, 0x63, 0x6c, 0x75, 0x64, 0x65, 0x2f, 0x63
        /*0036*/ 	.byte	0x75, 0x74, 0x65, 0x2f, 0x70, 0x6f, 0x69, 0x6e, 0x74, 0x65, 0x72, 0x5f, 0x66, 0x6c, 0x61, 0x67
        /*0046*/ 	.byte	0x67, 0x65, 0x64, 0x2e, 0x68, 0x70, 0x70, 0x00
	.type		__unnamed_1,@object
	.size		__unnamed_1,(__unnamed_2 - __unnamed_1)
__unnamed_1:
        /*004e*/ 	.byte	0x61, 0x75, 0x74, 0x6f, 0x20, 0x63, 0x75, 0x74, 0x65, 0x3a, 0x3a, 0x61, 0x73, 0x5f, 0x70, 0x6f
        /* <DEDUP_REMOVED lines=27> */
        /*020e*/ 	.byte	0x30, 0x34, 0x38, 0x3e, 0x3e, 0x3e, 0x3e, 0x3e, 0x20, 0x26, 0x5d, 0x00
	.type		__unnamed_2,@object
	.size		__unnamed_2,(.L_1 - __unnamed_2)
__unnamed_2:
        /* <DEDUP_REMOVED lines=28> */
        /*03da*/ 	.byte	0x3c, 0x38, 0x31, 0x39, 0x32, 0x3e, 0x3e, 0x3e, 0x3e, 0x3e, 0x20, 0x26, 0x5d, 0x00
.L_1:


//--------------------- .nv.shared._ZN7cutlass13device_kernelINS_4gemm6kernel13GemmUniversalIN4cute5tupleIJiiiiEEENS1_10collective13CollectiveMmaINS1_39MainloopSm90TmaGmmaRmemAWarpSpecializedILi5ENS5_IJNS4_1CILi1EEESB_SB_EEENS1_32KernelTmaWarpSpecializedPingpongEEENS5_IJNSA_ILi64EEENSA_ILi256EEENSA_ILi32EEEEEEfNS5_IJlSB_lEEEfNS5_IJSB_llEEENS4_8TiledMMAINS4_8MMA_AtomIJNS4_4SM904GMMA30MMA_64x256x8_F32TF32TF32_RS_TNILNSO_7ScaleInE1ELSQ_1EEEEEENS4_6LayoutISC_NS5_IJNSA_ILi0EEESU_SU_EEEEENS5_IJNS4_10UnderscoreESX_SX_EEEEENS4_13SM90_TMA_LOADENS4_14ComposedLayoutINS4_7SwizzleILi3ELi4ELi3EEENS4_18smem_ptr_flag_bitsILi32EEENST_INS5_IJNSA_ILi8EEESH_EEENS5_IJSH_SB_EEEEEEEvNS4_8identityES10_NS11_INS12_ILi1ELi4ELi3EEES15_NST_INS5_IJS16_S16_EEENS5_IJSB_S16_EEEEEEENS4_9Copy_AtomIJNS4_39AutoVectorizingCopyWithAssumedAlignmentILi128EEEfEEES1B_EENS_8epilogue10collective6detail29Sm90TmaWarpSpecializedAdapterINS1N_15DefaultEpilogueIfSJ_SJ_NS1M_6thread17LinearCombinationIfLi1EffLNS1R_9ScaleType4KindE0ELNS_15FloatRoundStyleE2EfEENS1_15EpilogueDefaultEEEEEvvEEEEvNT_6ParamsE --------------------------
	.section	.nv.shared._ZN7cutlass13device_kernelINS_4gemm6kernel13GemmUniversalIN4cute5tupleIJiiiiEEENS1_10collective13CollectiveMmaINS1_39MainloopSm90TmaGmmaRmemAWarpSpecializedILi5ENS5_IJNS4_1CILi1EEESB_SB_EEENS1_32KernelTmaWarpSpecializedPingpongEEENS5_IJNSA_ILi64EEENSA_ILi256EEENSA_ILi32EEEEEEfNS5_IJlSB_lEEEfNS5_IJSB_llEEENS4_8TiledMMAINS4_8MMA_AtomIJNS4_4SM904GMMA30MMA_64x256x8_F32TF32TF32_RS_TNILNSO_7ScaleInE1ELSQ_1EEEEEENS4_6LayoutISC_NS5_IJNSA_ILi0EEESU_SU_EEEEENS5_IJNS4_10UnderscoreESX_SX_EEEEENS4_13SM90_TMA_LOADENS4_14ComposedLayoutINS4_7SwizzleILi3ELi4ELi3EEENS4_18smem_ptr_flag_bitsILi32EEENST_INS5_IJNSA_ILi8EEESH_EEENS5_IJSH_SB_EEEEEEEvNS4_8identityES10_NS11_INS12_ILi1ELi4ELi3EEES15_NST_INS5_IJS16_S16_EEENS5_IJSB_S16_EEEEEEENS4_9Copy_AtomIJNS4_39AutoVectorizingCopyWithAssumedAlignmentILi128EEEfEEES1B_EENS_8epilogue10collective6detail29Sm90TmaWarpSpecializedAdapterINS1N_15DefaultEpilogueIfSJ_SJ_NS1M_6thread17LinearCombinationIfLi1EffLNS1R_9ScaleType4KindE0ELNS_15FloatRoundStyleE2EfEENS1_15EpilogueDefaultEEEEEvvEEEEvNT_6ParamsE,"aw",@nobits
	.sectionflags	@""
	.align	16
	.zero		1024


//--------------------- .nv.shared.reserved.0     --------------------------
	.section	.nv.shared.reserved.0,"aw",@nobits
	.weak		__nv_reservedSMEM_offset_0_alias
	.size		__nv_reservedSMEM_offset_0_alias, 0, 0
	.other		__nv_reservedSMEM_offset_0_alias,@"STO_CUDA_RESERVED_SHARED STV_DEFAULT"
__nv_reservedSMEM_offset_0_alias:
	.zero		0


//--------------------- .nv.global                --------------------------
	.section	.nv.global,"aw",@nobits
.nv.global:
	.type		_ZN40_INTERNAL_f828cae4_4_k_cu_c3ed6542_340964cute1_E,@object
	.size		_ZN40_INTERNAL_f828cae4_4_k_cu_c3ed6542_340964cute1_E,(_ZN40_INTERNAL_f828cae4_4_k_cu_c3ed6542_340964cuda3std3__45__cpo6cbeginE - _ZN40_INTERNAL_f828cae4_4_k_cu_c3ed6542_340964cute1_E)
_ZN40_INTERNAL_f828cae4_4_k_cu_c3ed6542_340964cute1_E:
	.zero		1
	.type		_ZN40_INTERNAL_f828cae4_4_k_cu_c3ed6542_340964cuda3std3__45__cpo6cbeginE,@object
	.size		_ZN40_INTERNAL_f828cae4_4_k_cu_c3ed6542_340964cuda3std3__45__cpo6cbeginE,(_ZN40_INTERNAL_f828cae4_4_k_cu_c3ed6542_340964cuda3std3__48in_placeE - _ZN40_INTERNAL_f828cae4_4_k_cu_c3ed6542_340964cuda3std3__45__cpo6cbeginE)
_ZN40_INTERNAL_f828cae4_4_k_cu_c3ed6542_340964cuda3std3__45__cpo6cbeginE:
	.zero		1
	.type		_ZN40_INTERNAL_f828cae4_4_k_cu_c3ed6542_340964cuda3std3__48in_placeE,@object
	.size		_ZN40_INTERNAL_f828cae4_4_k_cu_c3ed6542_340964cuda3std3__48in_placeE,(_ZN40_INTERNAL_f828cae4_4_k_cu_c3ed6542_340964cuda3std6ranges3__45__cpo9iter_moveE - _ZN40_INTERNAL_f828cae4_4_k_cu_c3ed6542_340964cuda3std3__48in_placeE)
_ZN40_INTERNAL_f828cae4_4_k_cu_c3ed6542_340964cuda3std3__48in_placeE:
	.zero		1
	.type		_ZN40_INTERNAL_f828cae4_4_k_cu_c3ed6542_340964cuda3std6ranges3__45__cpo9iter_moveE,@object
	.size		_ZN40_INTERNAL_f828cae4_4_k_cu_c3ed6542_340964cuda3std6ranges3__45__cpo9iter_moveE,(_ZN40_INTERNAL_f828cae4_4_k_cu_c3ed6542_340964cuda3std3__45__cpo5beginE - _ZN40_INTERNAL_f828cae4_4_k_cu_c3ed6542_340964cuda3std6ranges3__45__cpo9iter_moveE)
_ZN40_INTERNAL_f828cae4_4_k_cu_c3ed6542_340964cuda3std6ranges3__45__cpo9iter_moveE:
	.zero		1
	.type		_ZN40_INTERNAL_f828cae4_4_k_cu_c3ed6542_340964cuda3std3__45__cpo5beginE,@object
	.size		_ZN40_INTERNAL_f828cae4_4_k_cu_c3ed6542_340964cuda3std3__45__cpo5beginE,(_ZN40_INTERNAL_f828cae4_4_k_cu_c3ed6542_340964cuda3std3__442_GLOBAL__N__f828cae4_4_k_cu_c3ed6542_340966ignoreE - _ZN40_INTERNAL_f828cae4_4_k_cu_c3ed6542_340964cuda3std3__45__cpo5beginE)
_ZN40_INTERNAL_f828cae4_4_k_cu_c3ed6542_340964cuda3std3__45__cpo5beginE:
	.zero		1
	.type		_ZN40_INTERNAL_f828cae4_4_k_cu_c3ed6542_340964cuda3std3__442_GLOBAL__N__f828cae4_4_k_cu_c3ed6542_340966ignoreE,@object
	.size		_ZN40_INTERNAL_f828cae4_4_k_cu_c3ed6542_340964cuda3std3__442_GLOBAL__N__f828cae4_4_k_cu_c3ed6542_340966ignoreE,(_ZN40_INTERNAL_f828cae4_4_k_cu_c3ed6542_340964cute7productE - _ZN40_INTERNAL_f828cae4_4_k_cu_c3ed6542_340964cuda3std3__442_GLOBAL__N__f828cae4_4_k_cu_c3ed6542_340966ignoreE)
_ZN40_INTERNAL_f828cae4_4_k_cu_c3ed6542_340964cuda3std3__442_GLOBAL__N__f828cae4_4_k_cu_c3ed6542_340966ignoreE:
	.zero		1
	.type		_ZN40_INTERNAL_f828cae4_4_k_cu_c3ed6542_340964cute7productE,@object
	.size		_ZN40_INTERNAL_f828cae4_4_k_cu_c3ed6542_340964cute7productE,(_ZN40_INTERNAL_f828cae4_4_k_cu_c3ed6542_340964cuda3std3__45__cpo3endE - _ZN40_INTERNAL_f828cae4_4_k_cu_c3ed6542_340964cute7productE)
_ZN40_INTERNAL_f828cae4_4_k_cu_c3ed6542_340964cute7productE:
	.zero		1
	.type		_ZN40_INTERNAL_f828cae4_4_k_cu_c3ed6542_340964cuda3std3__45__cpo3endE,@object
	.size		_ZN40_INTERNAL_f828cae4_4_k_cu_c3ed6542_340964cuda3std3__45__cpo3endE,(_ZN40_INTERNAL_f828cae4_4_k_cu_c3ed6542_340964cuda3std3__419piecewise_constructE - _ZN40_INTERNAL_f828cae4_4_k_cu_c3ed6542_340964cuda3std3__45__cpo3endE)
_ZN40_INTERNAL_f828cae4_4_k_cu_c3ed6542_340964cuda3std3__45__cpo3endE:
	.zero		1
	.type		_ZN40_INTERNAL_f828cae4_4_k_cu_c3ed6542_340964cuda3std3__419piecewise_constructE,@object
	.size		_ZN40_INTERNAL_f828cae4_4_k_cu_c3ed6542_340964cuda3std3__419piecewise_constructE,(_ZN40_INTERNAL_f828cae4_4_k_cu_c3ed6542_340964cuda3std3__45__cpo4cendE - _ZN40_INTERNAL_f828cae4_4_k_cu_c3ed6542_340964cuda3std3__419piecewise_constructE)
_ZN40_INTERNAL_f828cae4_4_k_cu_c3ed6542_340964cuda3std3__419piecewise_constructE:
	.zero		1
	.type		_ZN40_INTERNAL_f828cae4_4_k_cu_c3ed6542_340964cuda3std3__45__cpo4cendE,@object
	.size		_ZN40_INTERNAL_f828cae4_4_k_cu_c3ed6542_340964cuda3std3__45__cpo4cendE,(_ZN40_INTERNAL_f828cae4_4_k_cu_c3ed6542_340964cuda3std6ranges3__45__cpo4swapE - _ZN40_INTERNAL_f828cae4_4_k_cu_c3ed6542_340964cuda3std3__45__cpo4cendE)
_ZN40_INTERNAL_f828cae4_4_k_cu_c3ed6542_340964cuda3std3__45__cpo4cendE:
	.zero		1
	.type		_ZN40_INTERNAL_f828cae4_4_k_cu_c3ed6542_340964cuda3std6ranges3__45__cpo4swapE,@object
	.size		_ZN40_INTERNAL_f828cae4_4_k_cu_c3ed6542_340964cuda3std6ranges3__45__cpo4swapE,(.L_9 - _ZN40_INTERNAL_f828cae4_4_k_cu_c3ed6542_340964cuda3std6ranges3__45__cpo4swapE)
_ZN40_INTERNAL_f828cae4_4_k_cu_c3ed6542_340964cuda3std6ranges3__45__cpo4swapE:
	.zero		1
.L_9:


//--------------------- .nv.constant0._ZN7cutlass13device_kernelINS_4gemm6kernel13GemmUniversalIN4cute5tupleIJiiiiEEENS1_10collective13CollectiveMmaINS1_39MainloopSm90TmaGmmaRmemAWarpSpecializedILi5ENS5_IJNS4_1CILi1EEESB_SB_EEENS1_32KernelTmaWarpSpecializedPingpongEEENS5_IJNSA_ILi64EEENSA_ILi256EEENSA_ILi32EEEEEEfNS5_IJlSB_lEEEfNS5_IJSB_llEEENS4_8TiledMMAINS4_8MMA_AtomIJNS4_4SM904GMMA30MMA_64x256x8_F32TF32TF32_RS_TNILNSO_7ScaleInE1ELSQ_1EEEEEENS4_6LayoutISC_NS5_IJNSA_ILi0EEESU_SU_EEEEENS5_IJNS4_10UnderscoreESX_SX_EEEEENS4_13SM90_TMA_LOADENS4_14ComposedLayoutINS4_7SwizzleILi3ELi4ELi3EEENS4_18smem_ptr_flag_bitsILi32EEENST_INS5_IJNSA_ILi8EEESH_EEENS5_IJSH_SB_EEEEEEEvNS4_8identityES10_NS11_INS12_ILi1ELi4ELi3EEES15_NST_INS5_IJS16_S16_EEENS5_IJSB_S16_EEEEEEENS4_9Copy_AtomIJNS4_39AutoVectorizingCopyWithAssumedAlignmentILi128EEEfEEES1B_EENS_8epilogue10collective6detail29Sm90TmaWarpSpecializedAdapterINS1N_15DefaultEpilogueIfSJ_SJ_NS1M_6thread17LinearCombinationIfLi1EffLNS1R_9ScaleType4KindE0ELNS_15FloatRoundStyleE2EfEENS1_15EpilogueDefaultEEEEEvvEEEEvNT_6ParamsE --------------------------
	.section	.nv.constant0._ZN7cutlass13device_kernelINS_4gemm6kernel13GemmUniversalIN4cute5tupleIJiiiiEEENS1_10collective13CollectiveMmaINS1_39MainloopSm90TmaGmmaRmemAWarpSpecializedILi5ENS5_IJNS4_1CILi1EEESB_SB_EEENS1_32KernelTmaWarpSpecializedPingpongEEENS5_IJNSA_ILi64EEENSA_ILi256EEENSA_ILi32EEEEEEfNS5_IJlSB_lEEEfNS5_IJSB_llEEENS4_8TiledMMAINS4_8MMA_AtomIJNS4_4SM904GMMA30MMA_64x256x8_F32TF32TF32_RS_TNILNSO_7ScaleInE1ELSQ_1EEEEEENS4_6LayoutISC_NS5_IJNSA_ILi0EEESU_SU_EEEEENS5_IJNS4_10UnderscoreESX_SX_EEEEENS4_13SM90_TMA_LOADENS4_14ComposedLayoutINS4_7SwizzleILi3ELi4ELi3EEENS4_18smem_ptr_flag_bitsILi32EEENST_INS5_IJNSA_ILi8EEESH_EEENS5_IJSH_SB_EEEEEEEvNS4_8identityES10_NS11_INS12_ILi1ELi4ELi3EEES15_NST_INS5_IJS16_S16_EEENS5_IJSB_S16_EEEEEEENS4_9Copy_AtomIJNS4_39AutoVectorizingCopyWithAssumedAlignmentILi128EEEfEEES1B_EENS_8epilogue10collective6detail29Sm90TmaWarpSpecializedAdapterINS1N_15DefaultEpilogueIfSJ_SJ_NS1M_6thread17LinearCombinationIfLi1EffLNS1R_9ScaleType4KindE0ELNS_15FloatRoundStyleE2EfEENS1_15EpilogueDefaultEEEEEvvEEEEvNT_6ParamsE,"a",@progbits
	.sectionflags	@""
	.align	4
.nv.constant0._ZN7cutlass13device_kernelINS_4gemm6kernel13GemmUniversalIN4cute5tupleIJiiiiEEENS1_10collective13CollectiveMmaINS1_39MainloopSm90TmaGmmaRmemAWarpSpecializedILi5ENS5_IJNS4_1CILi1EEESB_SB_EEENS1_32KernelTmaWarpSpecializedPingpongEEENS5_IJNSA_ILi64EEENSA_ILi256EEENSA_ILi32EEEEEEfNS5_IJlSB_lEEEfNS5_IJSB_llEEENS4_8TiledMMAINS4_8MMA_AtomIJNS4_4SM904GMMA30MMA_64x256x8_F32TF32TF32_RS_TNILNSO_7ScaleInE1ELSQ_1EEEEEENS4_6LayoutISC_NS5_IJNSA_ILi0EEESU_SU_EEEEENS5_IJNS4_10UnderscoreESX_SX_EEEEENS4_13SM90_TMA_LOADENS4_14ComposedLayoutINS4_7SwizzleILi3ELi4ELi3EEENS4_18smem_ptr_flag_bitsILi32EEENST_INS5_IJNSA_ILi8EEESH_EEENS5_IJSH_SB_EEEEEEEvNS4_8identityES10_NS11_INS12_ILi1ELi4ELi3EEES15_NST_INS5_IJS16_S16_EEENS5_IJSB_S16_EEEEEEENS4_9Copy_AtomIJNS4_39AutoVectorizingCopyWithAssumedAlignmentILi128EEEfEEES1B_EENS_8epilogue10collective6detail29Sm90TmaWarpSpecializedAdapterINS1N_15DefaultEpilogueIfSJ_SJ_NS1M_6thread17LinearCombinationIfLi1EffLNS1R_9ScaleType4KindE0ELNS_15FloatRoundStyleE2EfEENS1_15EpilogueDefaultEEEEEvvEEEEvNT_6ParamsE:
	.zero		1664


//--------------------- SYMBOLS --------------------------

	.type		.nv.reservedSmem.offset0,@object
	.size		.nv.reservedSmem.offset0,0x4
	.type		__assertfail,@function
